def attn_fwd(
    Q,
    K,
    V,
    Out,
    Lse,
    sm_scale,
    stride_qz,
    stride_qh,
    stride_qm,
    stride_qk,
    stride_kz,
    stride_kh,
    stride_kn,
    stride_kk,
    stride_vz,
    stride_vh,
    stride_vn,
    stride_vk,
    stride_oz,
    stride_oh,
    stride_om,
    stride_ok,
    seqlen_q,
    seqlen_k,
    BLOCK_M: tl.constexpr,
    BLOCK_N: tl.constexpr,
    HEAD_DIM: tl.constexpr,
    CAUSAL: tl.constexpr,
):
    start_m = tl.program_id(0)
    off_hz = tl.program_id(1)
    q_off = off_hz * stride_qh
    k_off = off_hz * stride_kh
    v_off = off_hz * stride_vh
    offs_m = start_m * BLOCK_M + tl.arange(0, BLOCK_M)
    offs_d = tl.arange(0, HEAD_DIM)
    offs_n = tl.arange(0, BLOCK_N)
    q_ptrs = Q + q_off + offs_m[:, None] * stride_qm + offs_d[None, :] * stride_qk
    k_ptrs = K + k_off + offs_d[:, None] * stride_kk + offs_n[None, :] * stride_kn
    v_ptrs = V + v_off + offs_n[:, None] * stride_vn + offs_d[None, :] * stride_vk
    m_i = tl.full([BLOCK_M], float("-inf"), dtype=tl.float32)
    l_i = tl.zeros([BLOCK_M], dtype=tl.float32) + 1.0
    acc = tl.zeros([BLOCK_M, HEAD_DIM], dtype=tl.float32)
    q = tl.load(q_ptrs)
    acc, l_i, m_i = _attn_fwd_inner(
        acc,
        l_i,
        m_i,
        q,
        k_ptrs,
        v_ptrs,
        sm_scale,
        stride_kn,
        stride_vn,
        start_m,
        seqlen_k,
        BLOCK_M,
        BLOCK_N,
        HEAD_DIM,
        CAUSAL,
    )
    acc = acc / l_i[:, None]
    lse = m_i + tl.math.log2(l_i) / 1.4426950408889634
    o_ptrs = (
        Out
        + off_hz * stride_oh
        + offs_m[:, None] * stride_om
        + offs_d[None, :] * stride_ok
    )
    tl.store(o_ptrs, acc.to(Out.dtype.element_ty))
    tl.store(Lse + off_hz * seqlen_q + offs_m, lse)

# config = {"BLOCK_M": 32, "BLOCK_N": 128, "HEAD_DIM": 16, "arch": "sm_80", "causal": false, "dtype": "fp16", "num_stages": 2, "num_warps": 8}
# arch = sm_80


// ===== COMPILED SASS (sm_80) =====

	.target	sm_80

	.elftype	@"ET_EXEC"


//--------------------- .note.nv.tkinfo           --------------------------
	.section	.note.nv.tkinfo,"",@"SHT_NOTE"
	.sectionflags	@"SHF_NOTE_NV_TKINFO"
	.tkinfo
        /*0018*/ 	.word	0x00000002
        /*0030*/ 	.string	""
        /*0030*/ 	.string	"ptxas"
        /*0030*/ 	.string	"Cuda compilation tools, release 13.0, V13.0.88"
        /*0030*/ 	.string	"Build cuda_13.0.r13.0/compiler.36424714_0"
        /*0030*/ 	.string	"-v  -suppress-debug-info  -lineinfo  -arch sm_80 "



//--------------------- .note.nv.cuinfo           --------------------------
	.section	.note.nv.cuinfo,"",@"SHT_NOTE"
	.sectionflags	@"SHF_NOTE_NV_CUINFO"
        /*0018*/ 	.short	0x0002
        /*001a*/ 	.short	0x0050
        /*001c*/ 	.short	0x0082
	.zero		2


//--------------------- .nv.info                  --------------------------
	.section	.nv.info,"",@"SHT_CUDA_INFO"
	.align	4


	//----- nvinfo : EIATTR_REGCOUNT
	.align		4
        /*0000*/ 	.byte	0x04, 0x2f
        /*0002*/ 	.short	(.L_2 - .L_1)
	.align		4
.L_1:
        /*0004*/ 	.word	index@(attn_fwd)
        /*0008*/ 	.word	0x000000a7


	//----- nvinfo : EIATTR_FRAME_SIZE
	.align		4
.L_2:
        /*000c*/ 	.byte	0x04, 0x11
        /*000e*/ 	.short	(.L_4 - .L_3)
	.align		4
.L_3:
        /*0010*/ 	.word	index@(attn_fwd)
        /*0014*/ 	.word	0x00000000


	//----- nvinfo : EIATTR_MIN_STACK_SIZE
	.align		4
.L_4:
        /*0018*/ 	.byte	0x04, 0x12
        /*001a*/ 	.short	(.L_6 - .L_5)
	.align		4
.L_5:
        /*001c*/ 	.word	index@(attn_fwd)
        /*0020*/ 	.word	0x00000000
.L_6:


//--------------------- .nv.info.attn_fwd         --------------------------
	.section	.nv.info.attn_fwd,"",@"SHT_CUDA_INFO"
	.sectionflags	@""
	.align	4


	//----- nvinfo : EIATTR_CUDA_API_VERSION
	.align		4
        /*0000*/ 	.byte	0x04, 0x37
        /*0002*/ 	.short	(.L_8 - .L_7)
.L_7:
        /*0004*/ 	.word	0x00000082


	//----- nvinfo : EIATTR_SW2861232_WAR
	.align		4
.L_8:
        /*0008*/ 	.byte	0x01, 0x35
	.zero		2


	//----- nvinfo : EIATTR_PARAM_CBANK
	.align		4
        /*000c*/ 	.byte	0x04, 0x0a
        /*000e*/ 	.short	(.L_10 - .L_9)
	.align		4
.L_9:
        /*0010*/ 	.word	index@(.nv.constant0.attn_fwd)
        /*0014*/ 	.short	0x0160
        /*0016*/ 	.short	0x0088


	//----- nvinfo : EIATTR_CBANK_PARAM_SIZE
	.align		4
.L_10:
        /*0018*/ 	.byte	0x03, 0x19
        /*001a*/ 	.short	0x0088


	//----- nvinfo : EIATTR_KPARAM_INFO
	.align		4
        /*001c*/ 	.byte	0x04, 0x17
        /*001e*/ 	.short	(.L_12 - .L_11)
.L_11:
        /*0020*/ 	.word	0x00000000
        /*0024*/ 	.short	0x0019
        /*0026*/ 	.short	0x0080
        /*0028*/ 	.byte	0x00, 0xf4, 0x21, 0x00


	//----- nvinfo : EIATTR_KPARAM_INFO
	.align		4
.L_12:
        /*002c*/ 	.byte	0x04, 0x17
        /*002e*/ 	.short	(.L_14 - .L_13)
.L_13:
        /*0030*/ 	.word	0x00000000
        /*0034*/ 	.short	0x0018
        /*0036*/ 	.short	0x0078
        /*0038*/ 	.byte	0x00, 0xf4, 0x21, 0x00


	//----- nvinfo : EIATTR_KPARAM_INFO
	.align		4
.L_14:
        /*003c*/ 	.byte	0x04, 0x17
        /*003e*/ 	.short	(.L_16 - .L_15)
.L_15:
        /*0040*/ 	.word	0x00000000
        /*0044*/ 	.short	0x0017
        /*0046*/ 	.short	0x0070
        /*0048*/ 	.byte	0x00, 0xf0, 0x11, 0x00


	//----- nvinfo : EIATTR_KPARAM_INFO
	.align		4
.L_16:
        /*004c*/ 	.byte	0x04, 0x17
        /*004e*/ 	.short	(.L_18 - .L_17)
.L_17:
        /*0050*/ 	.word	0x00000000
        /*0054*/ 	.short	0x0016
        /*0056*/ 	.short	0x006c
        /*0058*/ 	.byte	0x00, 0xf0, 0x11, 0x00


	//----- nvinfo : EIATTR_KPARAM_INFO
	.align		4
.L_18:
        /*005c*/ 	.byte	0x04, 0x17
        /*005e*/ 	.short	(.L_20 - .L_19)
.L_19:
        /*0060*/ 	.word	0x00000000
        /*0064*/ 	.short	0x0015
        /*0066*/ 	.short	0x0068
        /*0068*/ 	.byte	0x00, 0xf0, 0x11, 0x00


	//----- nvinfo : EIATTR_KPARAM_INFO
	.align		4
.L_20:
        /*006c*/ 	.byte	0x04, 0x17
        /*006e*/ 	.short	(.L_22 - .L_21)
.L_21:
        /*0070*/ 	.word	0x00000000
        /*0074*/ 	.short	0x0014
        /*0076*/ 	.short	0x0064
        /*0078*/ 	.byte	0x00, 0xf0, 0x11, 0x00


	//----- nvinfo : EIATTR_KPARAM_INFO
	.align		4
.L_22:
        /*007c*/ 	.byte	0x04, 0x17
        /*007e*/ 	.short	(.L_24 - .L_23)
.L_23:
        /*0080*/ 	.word	0x00000000
        /*0084*/ 	.short	0x0013
        /*0086*/ 	.short	0x0060
        /*0088*/ 	.byte	0x00, 0xf0, 0x11, 0x00


	//----- nvinfo : EIATTR_KPARAM_INFO
	.align		4
.L_24:
        /*008c*/ 	.byte	0x04, 0x17
        /*008e*/ 	.short	(.L_26 - .L_25)
.L_25:
        /*0090*/ 	.word	0x00000000
        /*0094*/ 	.short	0x0012
        /*0096*/ 	.short	0x005c
        /*0098*/ 	.byte	0x00, 0xf0, 0x11, 0x00


	//----- nvinfo : EIATTR_KPARAM_INFO
	.align		4
.L_26:
        /*009c*/ 	.byte	0x04, 0x17
        /*009e*/ 	.short	(.L_28 - .L_27)
.L_27:
        /*00a0*/ 	.word	0x00000000
        /*00a4*/ 	.short	0x0011
        /*00a6*/ 	.short	0x0058
        /*00a8*/ 	.byte	0x00, 0xf0, 0x11, 0x00


	//----- nvinfo : EIATTR_KPARAM_INFO
	.align		4
.L_28:
        /*00ac*/ 	.byte	0x04, 0x17
        /*00ae*/ 	.short	(.L_30 - .L_29)
.L_29:
        /*00b0*/ 	.word	0x00000000
        /*00b4*/ 	.short	0x0010
        /*00b6*/ 	.short	0x0054
        /*00b8*/ 	.byte	0x00, 0xf0, 0x11, 0x00


	//----- nvinfo : EIATTR_KPARAM_INFO
	.align		4
.L_30:
        /*00bc*/ 	.byte	0x04, 0x17
        /*00be*/ 	.short	(.L_32 - .L_31)
.L_31:
        /*00c0*/ 	.word	0x00000000
        /*00c4*/ 	.short	0x000f
        /*00c6*/ 	.short	0x0050
        /*00c8*/ 	.byte	0x00, 0xf0, 0x11, 0x00


	//----- nvinfo : EIATTR_KPARAM_INFO
	.align		4
.L_32:
        /*00cc*/ 	.byte	0x04, 0x17
        /*00ce*/ 	.short	(.L_34 - .L_33)
.L_33:
        /*00d0*/ 	.word	0x00000000
        /*00d4*/ 	.short	0x000e
        /*00d6*/ 	.short	0x004c
        /*00d8*/ 	.byte	0x00, 0xf0, 0x11, 0x00


	//----- nvinfo : EIATTR_KPARAM_INFO
	.align		4
.L_34:
        /*00dc*/ 	.byte	0x04, 0x17
        /*00de*/ 	.short	(.L_36 - .L_35)
.L_35:
        /*00e0*/ 	.word	0x00000000
        /*00e4*/ 	.short	0x000d
        /*00e6*/ 	.short	0x0048
        /*00e8*/ 	.byte	0x00, 0xf0, 0x11, 0x00


	//----- nvinfo : EIATTR_KPARAM_INFO
	.align		4
.L_36:
        /*00ec*/ 	.byte	0x04, 0x17
        /*00ee*/ 	.short	(.L_38 - .L_37)
.L_37:
        /*00f0*/ 	.word	0x00000000
        /*00f4*/ 	.short	0x000c
        /*00f6*/ 	.short	0x0044
        /*00f8*/ 	.byte	0x00, 0xf0, 0x11, 0x00


	//----- nvinfo : EIATTR_KPARAM_INFO
	.align		4
.L_38:
        /*00fc*/ 	.byte	0x04, 0x17
        /*00fe*/ 	.short	(.L_40 - .L_39)
.L_39:
        /*0100*/ 	.word	0x00000000
        /*0104*/ 	.short	0x000b
        /*0106*/ 	.short	0x0040
        /*0108*/ 	.byte	0x00, 0xf0, 0x11, 0x00


	//----- nvinfo : EIATTR_KPARAM_INFO
	.align		4
.L_40:
        /*010c*/ 	.byte	0x04, 0x17
        /*010e*/ 	.short	(.L_42 - .L_41)
.L_41:
        /*0110*/ 	.word	0x00000000
        /*0114*/ 	.short	0x000a
        /*0116*/ 	.short	0x003c
        /*0118*/ 	.byte	0x00, 0xf0, 0x11, 0x00


	//----- nvinfo : EIATTR_KPARAM_INFO
	.align		4
.L_42:
        /*011c*/ 	.byte	0x04, 0x17
        /*011e*/ 	.short	(.L_44 - .L_43)
.L_43:
        /*0120*/ 	.word	0x00000000
        /*0124*/ 	.short	0x0009
        /*0126*/ 	.short	0x0038
        /*0128*/ 	.byte	0x00, 0xf0, 0x11, 0x00


	//----- nvinfo : EIATTR_KPARAM_INFO
	.align		4
.L_44:
        /*012c*/ 	.byte	0x04, 0x17
        /*012e*/ 	.short	(.L_46 - .L_45)
.L_45:
        /*0130*/ 	.word	0x00000000
        /*0134*/ 	.short	0x0008
        /*0136*/ 	.short	0x0034
        /*0138*/ 	.byte	0x00, 0xf0, 0x11, 0x00


	//----- nvinfo : EIATTR_KPARAM_INFO
	.align		4
.L_46:
        /*013c*/ 	.byte	0x04, 0x17
        /*013e*/ 	.short	(.L_48 - .L_47)
.L_47:
        /*0140*/ 	.word	0x00000000
        /*0144*/ 	.short	0x0007
        /*0146*/ 	.short	0x0030
        /*0148*/ 	.byte	0x00, 0xf0, 0x11, 0x00


	//----- nvinfo : EIATTR_KPARAM_INFO
	.align		4
.L_48:
        /*014c*/ 	.byte	0x04, 0x17
        /*014e*/ 	.short	(.L_50 - .L_49)
.L_49:
        /*0150*/ 	.word	0x00000000
        /*0154*/ 	.short	0x0006
        /*0156*/ 	.short	0x002c
        /*0158*/ 	.byte	0x00, 0xf0, 0x11, 0x00


	//----- nvinfo : EIATTR_KPARAM_INFO
	.align		4
.L_50:
        /*015c*/ 	.byte	0x04, 0x17
        /*015e*/ 	.short	(.L_52 - .L_51)
.L_51:
        /*0160*/ 	.word	0x00000000
        /*0164*/ 	.short	0x0005
        /*0166*/ 	.short	0x0028
        /*0168*/ 	.byte	0x00, 0xf0, 0x11, 0x00


	//----- nvinfo : EIATTR_KPARAM_INFO
	.align		4
.L_52:
        /*016c*/ 	.byte	0x04, 0x17
        /*016e*/ 	.short	(.L_54 - .L_53)
.L_53:
        /*0170*/ 	.word	0x00000000
        /*0174*/ 	.short	0x0004
        /*0176*/ 	.short	0x0020
        /*0178*/ 	.byte	0x00, 0xf4, 0x21, 0x00


	//----- nvinfo : EIATTR_KPARAM_INFO
	.align		4
.L_54:
        /*017c*/ 	.byte	0x04, 0x17
        /*017e*/ 	.short	(.L_56 - .L_55)
.L_55:
        /*0180*/ 	.word	0x00000000
        /*0184*/ 	.short	0x0003
        /*0186*/ 	.short	0x0018
        /*0188*/ 	.byte	0x00, 0xf4, 0x21, 0x00


	//----- nvinfo : EIATTR_KPARAM_INFO
	.align		4
.L_56:
        /*018c*/ 	.byte	0x04, 0x17
        /*018e*/ 	.short	(.L_58 - .L_57)
.L_57:
        /*0190*/ 	.word	0x00000000
        /*0194*/ 	.short	0x0002
        /*0196*/ 	.short	0x0010
        /*0198*/ 	.byte	0x00, 0xf4, 0x21, 0x00


	//----- nvinfo : EIATTR_KPARAM_INFO
	.align		4
.L_58:
        /*019c*/ 	.byte	0x04, 0x17
        /*019e*/ 	.short	(.L_60 - .L_59)
.L_59:
        /*01a0*/ 	.word	0x00000000
        /*01a4*/ 	.short	0x0001
        /*01a6*/ 	.short	0x0008
        /*01a8*/ 	.byte	0x00, 0xf4, 0x21, 0x00


	//----- nvinfo : EIATTR_KPARAM_INFO
	.align		4
.L_60:
        /*01ac*/ 	.byte	0x04, 0x17
        /*01ae*/ 	.short	(.L_62 - .L_61)
.L_61:
        /*01b0*/ 	.word	0x00000000
        /*01b4*/ 	.short	0x0000
        /*01b6*/ 	.short	0x0000
        /*01b8*/ 	.byte	0x00, 0xf4, 0x21, 0x00


	//----- nvinfo : EIATTR_MAXREG_COUNT
	.align		4
.L_62:
        /*01bc*/ 	.byte	0x03, 0x1b
        /*01be*/ 	.short	0x00ff


	//----- nvinfo : EIATTR_NUM_BARRIERS
	.align		4
        /*01c0*/ 	.byte	0x02, 0x4c
        /*01c2*/ 	.byte	0x01
	.zero		1


	//----- nvinfo : EIATTR_MERCURY_ISA_VERSION
	.align		4
        /*01c4*/ 	.byte	0x03, 0x5f
        /*01c6*/ 	.short	0x0000


	//----- nvinfo : EIATTR_COOP_GROUP_MASK_REGIDS
	.align		4
        /*01c8*/ 	.byte	0x04, 0x29
        /*01ca*/ 	.short	(.L_64 - .L_63)


	//   ....[0]....
.L_63:
        /*01cc*/ 	.word	0xffffffff


	//   ....[1]....
        /*01d0*/ 	.word	0xffffffff


	//   ....[2]....
        /*01d4*/ 	.word	0xffffffff


	//   ....[3]....
        /*01d8*/ 	.word	0xffffffff


	//   ....[4]....
        /*01dc*/ 	.word	0xffffffff


	//   ....[5]....
        /*01e0*/ 	.word	0xffffffff


	//   ....[6]....
        /*01e4*/ 	.word	0xffffffff


	//   ....[7]....
        /*01e8*/ 	.word	0xffffffff


	//----- nvinfo : EIATTR_COOP_GROUP_INSTR_OFFSETS
	.align		4
.L_64:
        /*01ec*/ 	.byte	0x04, 0x28
        /*01ee*/ 	.short	(.L_66 - .L_65)


	//   ....[0]....
.L_65:
        /*01f0*/ 	.word	0x00001190


	//   ....[1]....
        /*01f4*/ 	.word	0x00001210


	//   ....[2]....
        /*01f8*/ 	.word	0x000017c0


	//   ....[3]....
        /*01fc*/ 	.word	0x00001830


	//   ....[4]....
        /*0200*/ 	.word	0x00002a90


	//   ....[5]....
        /*0204*/ 	.word	0x00002aa0


	//   ....[6]....
        /*0208*/ 	.word	0x00002b30


	//   ....[7]....
        /*020c*/ 	.word	0x00002b40


	//----- nvinfo : EIATTR_EXIT_INSTR_OFFSETS
	.align		4
.L_66:
        /*0210*/ 	.byte	0x04, 0x1c
        /*0212*/ 	.short	(.L_68 - .L_67)


	//   ....[0]....
.L_67:
        /*0214*/ 	.word	0x00003580


	//   ....[1]....
        /*0218*/ 	.word	0x00003620


	//----- nvinfo : EIATTR_REQNTID
	.align		4
.L_68:
        /*021c*/ 	.byte	0x04, 0x10
        /*021e*/ 	.short	(.L_70 - .L_69)
.L_69:
        /*0220*/ 	.word	0x00000100
        /*0224*/ 	.word	0x00000001
        /*0228*/ 	.word	0x00000001
.L_70:


//--------------------- .nv.callgraph             --------------------------
	.section	.nv.callgraph,"",@"SHT_CUDA_CALLGRAPH"
	.align	4
	.sectionentsize	8
	.align		4
        /*0000*/ 	.word	0x00000000
	.align		4
        /*0004*/ 	.word	0xffffffff
	.align		4
        /*0008*/ 	.word	0x00000000
	.align		4
        /*000c*/ 	.word	0xfffffffe
	.align		4
        /*0010*/ 	.word	0x00000000
	.align		4
        /*0014*/ 	.word	0xfffffffd
	.align		4
        /*0018*/ 	.word	0x00000000
	.align		4
        /*001c*/ 	.word	0xfffffffc


//--------------------- .nv.rel.action            --------------------------
	.section	.nv.rel.action,"",@"SHT_CUDA_RELOCINFO"
	.align	8
	.sectionentsize	8
        /*0000*/ 	.byte	0x73, 0x00, 0x00, 0x00, 0x00, 0x00, 0x00, 0x00, 0x00, 0x00, 0x00, 0x11, 0x25, 0x00, 0x05, 0x36


//--------------------- .nv.constant4             --------------------------
	.section	.nv.constant4,"a",@progbits
	.align	8
	.align		8
.nv.constant4:
        /*0000*/ 	.dword	_$_str


//--------------------- .nv.constant0.attn_fwd    --------------------------
	.section	.nv.constant0.attn_fwd,"a",@progbits
	.sectionflags	@""
	.align	4
.nv.constant0.attn_fwd:
	.zero		488


//--------------------- .text.attn_fwd            --------------------------
	.section	.text.attn_fwd,"ax",@progbits
	.sectioninfo	@"SHI_REGISTERS=167"
	.align	128
        .global         attn_fwd
        .type           attn_fwd,@function
        .size           attn_fwd,(.L_x_3 - attn_fwd)
        .other          attn_fwd,@"STO_CUDA_ENTRY STV_DEFAULT"
attn_fwd:
.text.attn_fwd:
[----:B------:R-:W-:Y:S02]  /*0000*/  MOV R1, c[0x0][0x28] ;  /* 0x00000a0000017a02 */ /* 0x000fe40000000f00 */
[----:B------:R-:W0:Y:S01]  /*0010*/  S2R R0, SR_TID.X ;  /* 0x0000000000007919 */ /* 0x000e220000002100 */
[----:B------:R-:W-:Y:S01]  /*0020*/  MOV R8, c[0x0][0x198] ;  /* 0x0000660000087a02 */ /* 0x000fe20000000f00 */
[----:B------:R-:W-:Y:S02]  /*0030*/  ULDC.64 UR4, c[0x0][0x118] ;  /* 0x0000460000047ab9 */ /* 0x000fe40000000a00 */
[----:B------:R-:W1:Y:S04]  /*0040*/  S2R R2, SR_CTAID.X ;  /* 0x0000000000027919 */ /* 0x000e680000002500 */
[----:B------:R-:W2:Y:S01]  /*0050*/  S2R R106, SR_CTAID.Y ;  /* 0x00000000006a7919 */ /* 0x000ea20000002600 */
[----:B0-----:R-:W-:Y:S02]  /*0060*/  LOP3.LUT R107, R0, 0x1f, RZ, 0xc0, !PT ;  /* 0x0000001f006b7812 */ /* 0x001fe400078ec0ff */
[----:B------:R-:W-:-:S02]  /*0070*/  SHF.R.U32.HI R108, RZ, 0x5, R0 ;  /* 0x00000005ff6c7819 */ /* 0x000fc40000011600 */
[----:B-1----:R-:W-:Y:S02]  /*0080*/  LEA R107, R2, R107, 0x5 ;  /* 0x0000006b026b7211 */ /* 0x002fe400078e28ff */
[----:B------:R-:W-:Y:S01]  /*0090*/  SGXT.U32 R108, R108, 0x3 ;  /* 0x000000036c6c781a */ /* 0x000fe20000000000 */
[----:B--2---:R-:W-:Y:S02]  /*00a0*/  IMAD R2, R106, c[0x0][0x190], RZ ;  /* 0x000064006a027a24 */ /* 0x004fe400078e02ff */
[----:B------:R-:W-:Y:S02]  /*00b0*/  IMAD R4, R107, c[0x0][0x194], RZ ;  /* 0x000065006b047a24 */ /* 0x000fe400078e02ff */
[----:B------:R-:W-:Y:S01]  /*00c0*/  IMAD R7, R108, c[0x0][0x198], RZ ;  /* 0x000066006c077a24 */ /* 0x000fe200078e02ff */
[C---:B------:R-:W-:Y:S01]  /*00d0*/  SHF.L.U32 R3, R2.reuse, 0x1, RZ ;  /* 0x0000000102037819 */ /* 0x040fe200000006ff */
[----:B------:R-:W-:Y:S01]  /*00e0*/  IMAD.HI R2, R2, 0x2, RZ ;  /* 0x0000000202027827 */ /* 0x000fe200078e02ff */
[----:B------:R-:W-:-:S03]  /*00f0*/  SHF.L.U32 R6, R4, 0x1, RZ ;  /* 0x0000000104067819 */ /* 0x000fc600000006ff */
[----:B------:R-:W-:Y:S01]  /*0100*/  IMAD.HI R5, R4, 0x2, RZ ;  /* 0x0000000204057827 */ /* 0x000fe200078e02ff */
[----:B------:R-:W-:Y:S02]  /*0110*/  IADD3 R3, P0, P1, R6, c[0x0][0x160], R3 ;  /* 0x0000580006037a10 */ /* 0x000fe4000791e003 */
[----:B------:R-:W-:Y:S02]  /*0120*/  LEA R6, R8, R7, 0x3 ;  /* 0x0000000708067211 */ /* 0x000fe400078e18ff */
[----:B------:R-:W-:Y:S02]  /*0130*/  IADD3.X R5, R5, c[0x0][0x164], R2, P0, P1 ;  /* 0x0000590005057a10 */ /* 0x000fe400007e2402 */
[CC--:B------:R-:W-:Y:S02]  /*0140*/  LEA R2, P0, R7.reuse, R3.reuse, 0x1 ;  /* 0x0000000307027211 */ /* 0x0c0fe400078008ff */
[----:B------:R-:W-:Y:S02]  /*0150*/  LEA R4, P1, R6, R3, 0x1 ;  /* 0x0000000306047211 */ /* 0x000fe400078208ff */
[----:B------:R-:W-:-:S02]  /*0160*/  LEA.HI.X.SX32 R3, R7, R5, 0x1, P0 ;  /* 0x0000000507037211 */ /* 0x000fc400000f0eff */
[----:B------:R-:W-:-:S03]  /*0170*/  LEA.HI.X.SX32 R5, R6, R5, 0x1, P1 ;  /* 0x0000000506057211 */ /* 0x000fc600008f0eff */
[----:B------:R-:W2:Y:S04]  /*0180*/  LDG.E.U16 R2, [R2.64] ;  /* 0x0000000402027981 */ /* 0x000ea8000c1e1500 */
[----:B------:R-:W3:Y:S01]  /*0190*/  LDG.E.U16 R4, [R4.64] ;  /* 0x0000000404047981 */ /* 0x000ee2000c1e1500 */
[C---:B------:R-:W-:Y:S01]  /*01a0*/  LOP3.LUT R109, R0.reuse, 0xc0, RZ, 0xc0, !PT ;  /* 0x000000c0006d7812 */ /* 0x040fe200078ec0ff */
[----:B------:R-:W-:Y:S01]  /*01b0*/  CS2R R28, SRZ ;  /* 0x00000000001c7805 */ /* 0x000fe2000001ff00 */
[----:B------:R-:W-:Y:S01]  /*01c0*/  SHF.L.U32 R110, R0, 0x1, RZ ;  /* 0x00000001006e7819 */ /* 0x000fe200000006ff */
[----:B------:R-:W-:Y:S01]  /*01d0*/  CS2R R30, SRZ ;  /* 0x00000000001e7805 */ /* 0x000fe2000001ff00 */
[----:B------:R-:W-:Y:S01]  /*01e0*/  SHF.R.U32.HI R7, RZ, 0x2, R109 ;  /* 0x00000002ff077819 */ /* 0x000fe2000001166d */
[----:B------:R-:W-:Y:S01]  /*01f0*/  CS2R R20, SRZ ;  /* 0x0000000000147805 */ /* 0x000fe2000001ff00 */
[----:B------:R-:W-:Y:S01]  /*0200*/  MOV R6, c[0x0][0x1d0] ;  /* 0x0000740000067a02 */ /* 0x000fe20000000f00 */
[----:B------:R-:W-:Y:S01]  /*0210*/  CS2R R22, SRZ ;  /* 0x0000000000167805 */ /* 0x000fe2000001ff00 */
[----:B------:R-:W-:-:S02]  /*0220*/  LOP3.LUT R7, R7, 0x1fe, R110, 0x78, !PT ;  /* 0x000001fe07077812 */ /* 0x000fc400078e786e */
[----:B------:R-:W-:Y:S02]  /*0230*/  ISETP.GE.AND P0, PT, R6, 0x1, PT ;  /* 0x000000010600780c */ /* 0x000fe40003f06270 */
[----:B------:R-:W-:Y:S02]  /*0240*/  MOV R127, 0xff800000 ;  /* 0xff800000007f7802 */ /* 0x000fe40000000f00 */
[----:B------:R-:W-:Y:S02]  /*0250*/  MOV R114, 0x3f800000 ;  /* 0x3f80000000727802 */ /* 0x000fe40000000f00 */
[----:B------:R-:W-:Y:S02]  /*0260*/  MOV R126, 0x3f800000 ;  /* 0x3f800000007e7802 */ /* 0x000fe40000000f00 */
[----:B------:R-:W-:Y:S02]  /*0270*/  MOV R57, 0xff800000 ;  /* 0xff80000000397802 */ /* 0x000fe40000000f00 */
[----:B------:R-:W-:-:S02]  /*0280*/  SHF.L.U32 R115, R0, 0x3, RZ ;  /* 0x0000000300737819 */ /* 0x000fc400000006ff */
[----:B------:R-:W-:Y:S01]  /*0290*/  SHF.L.U32 R116, R0, 0x5, RZ ;  /* 0x0000000500747819 */ /* 0x000fe200000006ff */
[----:B--2---:R0:W-:Y:S04]  /*02a0*/  STS.U16 [R7+0x1000], R2 ;  /* 0x0010000207007388 */ /* 0x0041e80000000400 */
[----:B---3--:R0:W-:Y:S01]  /*02b0*/  STS.U16 [R7+0x1200], R4 ;  /* 0x0012000407007388 */ /* 0x0081e20000000400 */
[----:B------:R-:W-:Y:S05]  /*02c0*/  @!P0 BRA `(.L_x_0) ;  /* 0x000029c000008947 */ /* 0x000fea0003800000 */
[----:B------:R-:W-:Y:S01]  /*02d0*/  LOP3.LUT R3, R0, 0xf, RZ, 0xc0, !PT ;  /* 0x0000000f00037812 */ /* 0x000fe200078ec0ff */
[----:B0-----:R-:W-:Y:S01]  /*02e0*/  IMAD R2, R106, c[0x0][0x1a0], RZ ;  /* 0x000068006a027a24 */ /* 0x001fe200078e02ff */
[C---:B------:R-:W-:Y:S01]  /*02f0*/  LOP3.LUT R6, R0.reuse, 0x7f, RZ, 0xc0, !PT ;  /* 0x0000007f00067812 */ /* 0x040fe200078ec0ff */
[----:B------:R-:W-:Y:S01]  /*0300*/  CS2R R28, SRZ ;  /* 0x00000000001c7805 */ /* 0x000fe2000001ff00 */
[----:B------:R-:W-:Y:S01]  /*0310*/  LOP3.LUT P0, RZ, R0, 0x80, RZ, 0xc0, !PT ;  /* 0x0000008000ff7812 */ /* 0x000fe2000780c0ff */
[----:B------:R-:W-:Y:S01]  /*0320*/  IMAD R5, R3, c[0x0][0x1a8], RZ ;  /* 0x00006a0003057a24 */ /* 0x000fe200078e02ff */
[----:B------:R-:W-:Y:S01]  /*0330*/  SHF.L.U32 R117, R6, 0x1, RZ ;  /* 0x0000000106757819 */ /* 0x000fe200000006ff */
[----:B------:R-:W-:Y:S01]  /*0340*/  IMAD R3, R106, c[0x0][0x1b0], RZ ;  /* 0x00006c006a037a24 */ /* 0x000fe200078e02ff */
[----:B------:R-:W-:Y:S01]  /*0350*/  SHF.L.U32 R4, R2, 0x1, RZ ;  /* 0x0000000102047819 */ /* 0x000fe200000006ff */
[----:B------:R-:W-:Y:S01]  /*0360*/  IMAD R6, R6, c[0x0][0x1b4], RZ ;  /* 0x00006d0006067a24 */ /* 0x000fe200078e02ff */
[----:B------:R-:W-:Y:S01]  /*0370*/  SHF.L.U32 R7, R5, 0x1, RZ ;  /* 0x0000000105077819 */ /* 0x000fe200000006ff */
[----:B------:R-:W-:Y:S01]  /*0380*/  IMAD.HI R2, R2, 0x2, RZ ;  /* 0x0000000202027827 */ /* 0x000fe200078e02ff */
[----:B------:R-:W-:Y:S01]  /*0390*/  SEL R8, RZ, 0x110, !P0 ;  /* 0x00000110ff087807 */ /* 0x000fe20004000000 */
[----:B------:R-:W-:Y:S01]  /*03a0*/  CS2R R30, SRZ ;  /* 0x00000000001e7805 */ /* 0x000fe2000001ff00 */
[----:B------:R-:W-:Y:S01]  /*03b0*/  IADD3 R90, P0, P1, R7, c[0x0][0x168], R4 ;  /* 0x00005a00075a7a10 */ /* 0x000fe2000791e004 */
[----:B------:R-:W-:Y:S01]  /*03c0*/  IMAD.HI R5, R5, 0x2, RZ ;  /* 0x0000000205057827 */ /* 0x000fe200078e02ff */
[----:B------:R-:W-:Y:S01]  /*03d0*/  LOP3.LUT R117, R8, R117, RZ, 0x3c, !PT ;  /* 0x0000007508757212 */ /* 0x000fe200078e3cff */
[----:B------:R-:W-:Y:S01]  /*03e0*/  CS2R R20, SRZ ;  /* 0x0000000000147805 */ /* 0x000fe2000001ff00 */
[C---:B------:R-:W-:Y:S01]  /*03f0*/  SHF.L.U32 R4, R3.reuse, 0x1, RZ ;  /* 0x0000000103047819 */ /* 0x040fe200000006ff */
[----:B------:R-:W-:Y:S01]  /*0400*/  IMAD.HI R3, R3, 0x2, RZ ;  /* 0x0000000203037827 */ /* 0x000fe200078e02ff */
[C---:B------:R-:W-:Y:S01]  /*0410*/  SHF.L.U32 R7, R6.reuse, 0x1, RZ ;  /* 0x0000000106077819 */ /* 0x040fe200000006ff */
[----:B------:R-:W-:Y:S01]  /*0420*/  CS2R R22, SRZ ;  /* 0x0000000000167805 */ /* 0x000fe2000001ff00 */
[----:B------:R-:W-:Y:S01]  /*0430*/  SHF.R.S32.HI R8, RZ, 0x2, R0 ;  /* 0x00000002ff087819 */ /* 0x000fe20000011400 */
[----:B------:R-:W-:Y:S01]  /*0440*/  IMAD.HI R6, R6, 0x2, RZ ;  /* 0x0000000206067827 */ /* 0x000fe200078e02ff */
[----:B------:R-:W-:-:S02]  /*0450*/  IADD3 R104, P2, P3, R7, c[0x0][0x170], R4 ;  /* 0x00005c0007687a10 */ /* 0x000fc40007b5e004 */
[----:B------:R-:W-:Y:S02]  /*0460*/  SGXT R4, R8, 0x1 ;  /* 0x000000010804781a */ /* 0x000fe40000000200 */
[----:B------:R-:W-:Y:S02]  /*0470*/  IADD3.X R14, R5, c[0x0][0x16c], R2, P0, P1 ;  /* 0x00005b00050e7a10 */ /* 0x000fe400007e2402 */
[----:B------:R-:W-:Y:S02]  /*0480*/  LOP3.LUT R7, R4, 0x90, RZ, 0xc0, !PT ;  /* 0x0000009004077812 */ /* 0x000fe400078ec0ff */
[----:B------:R-:W-:Y:S02]  /*0490*/  SHF.R.U32.HI R5, RZ, 0x4, R0 ;  /* 0x00000004ff057819 */ /* 0x000fe40000011600 */
[----:B------:R-:W-:Y:S02]  /*04a0*/  LOP3.LUT R7, R7, 0x60, R116, 0xf8, !PT ;  /* 0x0000006007077812 */ /* 0x000fe400078ef874 */
[----:B------:R-:W-:-:S02]  /*04b0*/  LOP3.LUT R12, R0, 0x7, RZ, 0xc0, !PT ;  /* 0x00000007000c7812 */ /* 0x000fc400078ec0ff */
[----:B------:R-:W-:Y:S02]  /*04c0*/  LOP3.LUT R119, R0, 0x10, RZ, 0xc0, !PT ;  /* 0x0000001000777812 */ /* 0x000fe400078ec0ff */
[----:B------:R-:W-:Y:S02]  /*04d0*/  LOP3.LUT R4, R7, 0x10, R110, 0x78, !PT ;  /* 0x0000001007047812 */ /* 0x000fe400078e786e */
[----:B------:R-:W-:Y:S02]  /*04e0*/  IADD3.X R13, R6, c[0x0][0x174], R3, P2, P3 ;  /* 0x00005d00060d7a10 */ /* 0x000fe400017e6403 */
[----:B------:R-:W-:Y:S02]  /*04f0*/  SGXT.U32 R3, R5, 0x4 ;  /* 0x000000040503781a */ /* 0x000fe40000000000 */
[----:B------:R-:W-:Y:S02]  /*0500*/  LOP3.LUT R9, R115, 0x30, RZ, 0xc0, !PT ;  /* 0x0000003073097812 */ /* 0x000fe400078ec0ff */
[----:B------:R-:W-:Y:S01]  /*0510*/  LEA R118, R12, R119, 0x1 ;  /* 0x000000770c767211 */ /* 0x000fe200078e08ff */
[----:B------:R-:W-:Y:S01]  /*0520*/  IMAD R3, R3, c[0x0][0x1a4], RZ ;  /* 0x0000690003037a24 */ /* 0x000fe200078e02ff */
[----:B------:R-:W-:-:S02]  /*0530*/  LEA R119, R119, R4, 0x4 ;  /* 0x0000000477777211 */ /* 0x000fc400078e20ff */
[----:B------:R-:W-:Y:S02]  /*0540*/  LEA.HI R4, R0, 0x30, RZ, 0x1c ;  /* 0x0000003000047811 */ /* 0x000fe400078fe0ff */
[--C-:B------:R-:W-:Y:S02]  /*0550*/  LOP3.LUT R9, R9, 0x20, R0.reuse, 0x78, !PT ;  /* 0x0000002009097812 */ /* 0x100fe400078e7800 */
[----:B------:R-:W-:Y:S01]  /*0560*/  SHF.R.U32.HI R2, RZ, 0x7, R0 ;  /* 0x00000007ff027819 */ /* 0x000fe20000011600 */
[----:B------:R-:W-:Y:S01]  /*0570*/  IMAD R6, R4, c[0x0][0x1a4], RZ ;  /* 0x0000690004067a24 */ /* 0x000fe200078e02ff */
[----:B------:R-:W-:Y:S02]  /*0580*/  MOV R16, c[0x0][0x1a4] ;  /* 0x0000690000107a02 */ /* 0x000fe40000000f00 */
[----:B------:R-:W-:Y:S02]  /*0590*/  LOP3.LUT R9, R9, 0x10, R110, 0x78, !PT ;  /* 0x0000001009097812 */ /* 0x000fe400078e786e */
[----:B------:R-:W-:-:S02]  /*05a0*/  SGXT.U32 R2, R2, 0x1 ;  /* 0x000000010202781a */ /* 0x000fc40000000000 */
[----:B------:R-:W-:Y:S02]  /*05b0*/  LEA R4, R16, R3, 0x4 ;  /* 0x0000000310047211 */ /* 0x000fe400078e20ff */
[----:B------:R-:W-:Y:S01]  /*05c0*/  LEA R118, R118, R9, 0x5 ;  /* 0x0000000976767211 */ /* 0x000fe200078e28ff */
[----:B------:R-:W-:Y:S01]  /*05d0*/  IMAD R9, R2, c[0x0][0x1b8], RZ ;  /* 0x00006e0002097a24 */ /* 0x000fe200078e02ff */
[C---:B------:R-:W-:Y:S02]  /*05e0*/  LEA R5, R16.reuse, R4, 0x4 ;  /* 0x0000000410057211 */ /* 0x040fe400078e20ff */
[----:B------:R-:W-:Y:S02]  /*05f0*/  MOV R18, c[0x0][0x1b8] ;  /* 0x00006e0000127a02 */ /* 0x000fe40000000f00 */
[----:B------:R-:W-:Y:S02]  /*0600*/  LEA R76, P1, R3, R90, 0x1 ;  /* 0x0000005a034c7211 */ /* 0x000fe400078208ff */
[----:B------:R-:W-:-:S02]  /*0610*/  LEA R7, R16, R5, 0x5 ;  /* 0x0000000510077211 */ /* 0x000fc400078e28ff */
[----:B------:R-:W-:Y:S02]  /*0620*/  LEA.HI R2, R0, 0x70, RZ, 0x1c ;  /* 0x0000007000027811 */ /* 0x000fe400078fe0ff */
[----:B------:R-:W-:Y:S02]  /*0630*/  LEA R10, R18, R9, 0x1 ;  /* 0x00000009120a7211 */ /* 0x000fe400078e08ff */
[----:B------:R-:W-:Y:S01]  /*0640*/  LEA R78, P2, R4, R90, 0x1 ;  /* 0x0000005a044e7211 */ /* 0x000fe200078408ff */
[----:B------:R-:W-:Y:S01]  /*0650*/  IMAD R8, R2, c[0x0][0x1a4], RZ ;  /* 0x0000690002087a24 */ /* 0x000fe200078e02ff */
[----:B------:R-:W-:Y:S02]  /*0660*/  LEA.HI.X.SX32 R77, R3, R14, 0x1, P1 ;  /* 0x0000000e034d7211 */ /* 0x000fe400008f0eff */
[----:B------:R-:W-:Y:S02]  /*0670*/  LEA R80, P3, R6, R90, 0x1 ;  /* 0x0000005a06507211 */ /* 0x000fe400078608ff */
[----:B------:R-:W-:-:S02]  /*0680*/  LEA R3, R16, R7, 0x4 ;  /* 0x0000000710037211 */ /* 0x000fc400078e20ff */
[----:B------:R-:W-:Y:S02]  /*0690*/  LEA R11, R18, R10, 0x1 ;  /* 0x0000000a120b7211 */ /* 0x000fe400078e08ff */
[----:B------:R-:W-:Y:S02]  /*06a0*/  LEA R84, P1, R5, R90, 0x1 ;  /* 0x0000005a05547211 */ /* 0x000fe400078208ff */
[-C--:B------:R-:W-:Y:S02]  /*06b0*/  LEA.HI.X.SX32 R79, R4, R14.reuse, 0x1, P2 ;  /* 0x0000000e044f7211 */ /* 0x080fe400010f0eff */
[----:B------:R-:W-:Y:S02]  /*06c0*/  LEA.HI.X.SX32 R81, R6, R14, 0x1, P3 ;  /* 0x0000000e06517211 */ /* 0x000fe400018f0eff */
[----:B------:R-:W-:Y:S02]  /*06d0*/  LEA R4, R16, R3, 0x4 ;  /* 0x0000000310047211 */ /* 0x000fe400078e20ff */
[----:B------:R-:W-:-:S02]  /*06e0*/  LEA R6, R18, R11, 0x1 ;  /* 0x0000000b12067211 */ /* 0x000fc400078e08ff */
[----:B------:R-:W-:Y:S02]  /*06f0*/  LEA.HI.X.SX32 R85, R5, R14, 0x1, P1 ;  /* 0x0000000e05557211 */ /* 0x000fe400008f0eff */
[-C--:B------:R-:W-:Y:S02]  /*0700*/  LEA R82, P4, R8, R90.reuse, 0x1 ;  /* 0x0000005a08527211 */ /* 0x080fe400078808ff */
[-C--:B------:R-:W-:Y:S02]  /*0710*/  LEA R86, P1, R7, R90.reuse, 0x1 ;  /* 0x0000005a07567211 */ /* 0x080fe400078208ff */
[-C--:B------:R-:W-:Y:S02]  /*0720*/  LEA R88, P2, R3, R90.reuse, 0x1 ;  /* 0x0000005a03587211 */ /* 0x080fe400078408ff */
[----:B------:R-:W-:Y:S02]  /*0730*/  LEA R90, P3, R4, R90, 0x1 ;  /* 0x0000005a045a7211 */ /* 0x000fe400078608ff */
[----:B------:R-:W-:-:S02]  /*0740*/  LEA R5, R18, R6, 0x1 ;  /* 0x0000000612057211 */ /* 0x000fc400078e08ff */
[-C--:B------:R-:W-:Y:S02]  /*0750*/  LEA.HI.X.SX32 R87, R7, R14.reuse, 0x1, P1 ;  /* 0x0000000e07577211 */ /* 0x080fe400008f0eff */
[----:B------:R-:W-:Y:S02]  /*0760*/  LEA.HI.X.SX32 R91, R4, R14, 0x1, P3 ;  /* 0x0000000e045b7211 */ /* 0x000fe400018f0eff */
[----:B------:R-:W-:Y:S02]  /*0770*/  LEA R92, P1, R10, R104, 0x1 ;  /* 0x000000680a5c7211 */ /* 0x000fe400078208ff */
[----:B------:R-:W-:Y:S02]  /*0780*/  LEA R4, R18, R5, 0x1 ;  /* 0x0000000512047211 */ /* 0x000fe400078e08ff */
[----:B------:R-:W-:Y:S02]  /*0790*/  LEA.HI.X.SX32 R89, R3, R14, 0x1, P2 ;  /* 0x0000000e03597211 */ /* 0x000fe400010f0eff */
[----:B------:R-:W-:-:S02]  /*07a0*/  LEA R2, P0, R9, R104, 0x1 ;  /* 0x0000006809027211 */ /* 0x000fc400078008ff */
[----:B------:R-:W-:Y:S02]  /*07b0*/  LEA R96, P2, R6, R104, 0x1 ;  /* 0x0000006806607211 */ /* 0x000fe400078408ff */
[----:B------:R-:W-:Y:S02]  /*07c0*/  LEA R7, R18, R4, 0x1 ;  /* 0x0000000412077211 */ /* 0x000fe400078e08ff */
[-C--:B------:R-:W-:Y:S02]  /*07d0*/  LEA.HI.X.SX32 R93, R10, R13.reuse, 0x1, P1 ;  /* 0x0000000d0a5d7211 */ /* 0x080fe400008f0eff */
[----:B------:R-:W-:Y:S02]  /*07e0*/  LEA R100, P1, R4, R104, 0x1 ;  /* 0x0000006804647211 */ /* 0x000fe400078208ff */
[-C--:B------:R-:W-:Y:S02]  /*07f0*/  LEA.HI.X.SX32 R3, R9, R13.reuse, 0x1, P0 ;  /* 0x0000000d09037211 */ /* 0x080fe400000f0eff */
[----:B------:R-:W-:-:S02]  /*0800*/  LEA.HI.X.SX32 R97, R6, R13, 0x1, P2 ;  /* 0x0000000d06617211 */ /* 0x000fc400010f0eff */
[-C--:B------:R-:W-:Y:S02]  /*0810*/  LEA R94, P0, R11, R104.reuse, 0x1 ;  /* 0x000000680b5e7211 */ /* 0x080fe400078008ff */
[----:B------:R-:W-:Y:S02]  /*0820*/  LEA R102, P2, R7, R104, 0x1 ;  /* 0x0000006807667211 */ /* 0x000fe400078408ff */
[-C--:B------:R-:W-:Y:S02]  /*0830*/  LEA.HI.X.SX32 R101, R4, R13.reuse, 0x1, P1 ;  /* 0x0000000d04657211 */ /* 0x080fe400008f0eff */
[----:B------:R-:W-:Y:S02]  /*0840*/  SHF.R.S32.HI R4, RZ, 0x6, R0 ;  /* 0x00000006ff047819 */ /* 0x000fe40000011400 */
[----:B------:R-:W-:Y:S02]  /*0850*/  LEA.HI.X.SX32 R95, R11, R13, 0x1, P0 ;  /* 0x0000000d0b5f7211 */ /* 0x000fe400000f0eff */
[----:B------:R-:W-:-:S02]  /*0860*/  LEA R6, R18, R7, 0x1 ;  /* 0x0000000712067211 */ /* 0x000fc400078e08ff */
[-C--:B------:R-:W-:Y:S01]  /*0870*/  LEA.HI.X.SX32 R103, R7, R13.reuse, 0x1, P2 ;  /* 0x0000000d07677211 */ /* 0x080fe200010f0eff */
[----:B------:R-:W-:Y:S01]  /*0880*/  IMAD R7, R12, 0x110, RZ ;  /* 0x000001100c077824 */ /* 0x000fe200078e02ff */
[CC--:B------:R-:W-:Y:S02]  /*0890*/  LEA R98, P0, R5.reuse, R104.reuse, 0x1 ;  /* 0x0000006805627211 */ /* 0x0c0fe400078008ff */
[----:B------:R-:W-:Y:S02]  /*08a0*/  SGXT R4, R4, 0x1 ;  /* 0x000000010404781a */ /* 0x000fe40000000200 */
[----:B------:R-:W-:Y:S02]  /*08b0*/  LEA.HI.X.SX32 R99, R5, R13, 0x1, P0 ;  /* 0x0000000d05637211 */ /* 0x000fe400000f0eff */
[----:B------:R-:W-:Y:S02]  /*08c0*/  LEA R104, P3, R6, R104, 0x1 ;  /* 0x0000006806687211 */ /* 0x000fe400078608ff */
[----:B------:R-:W-:-:S02]  /*08d0*/  LOP3.LUT R5, R4, 0x90, RZ, 0xc0, !PT ;  /* 0x0000009004057812 */ /* 0x000fc400078ec0ff */
[----:B------:R-:W-:Y:S02]  /*08e0*/  LOP3.LUT R120, R7, 0x30, R110, 0x78, !PT ;  /* 0x0000003007787812 */ /* 0x000fe400078e786e */
[----:B------:R-:W-:Y:S02]  /*08f0*/  LEA.HI.X.SX32 R83, R8, R14, 0x1, P4 ;  /* 0x0000000e08537211 */ /* 0x000fe400020f0eff */
[----:B------:R-:W-:Y:S02]  /*0900*/  LEA.HI.X.SX32 R105, R6, R13, 0x1, P3 ;  /* 0x0000000d06697211 */ /* 0x000fe400018f0eff */
[----:B------:R-:W-:Y:S02]  /*0910*/  MOV R114, 0x3f800000 ;  /* 0x3f80000000727802 */ /* 0x000fe40000000f00 */
[----:B------:R-:W-:Y:S02]  /*0920*/  MOV R130, 0xff800000 ;  /* 0xff80000000827802 */ /* 0x000fe40000000f00 */
[----:B------:R-:W-:-:S02]  /*0930*/  MOV R121, RZ ;  /* 0x000000ff00797202 */ /* 0x000fc40000000f00 */
[----:B------:R-:W-:Y:S02]  /*0940*/  MOV R111, RZ ;  /* 0x000000ff006f7202 */ /* 0x000fe40000000f00 */
[----:B------:R-:W-:Y:S02]  /*0950*/  MOV R128, 0xff800000 ;  /* 0xff80000000807802 */ /* 0x000fe40000000f00 */
[----:B------:R-:W-:Y:S02]  /*0960*/  MOV R126, 0x3f800000 ;  /* 0x3f800000007e7802 */ /* 0x000fe40000000f00 */
[----:B------:R-:W-:Y:S02]  /*0970*/  MOV R113, RZ ;  /* 0x000000ff00717202 */ /* 0x000fe40000000f00 */
[----:B------:R-:W-:Y:S02]  /*0980*/  LOP3.LUT R122, R5, 0x17e, R110, 0x78, !PT ;  /* 0x0000017e057a7812 */ /* 0x000fe400078e786e */
[----:B------:R-:W-:-:S02]  /*0990*/  LOP3.LUT R123, R117, 0x20, RZ, 0x3c, !PT ;  /* 0x00000020757b7812 */ /* 0x000fc400078e3cff */
[C---:B------:R-:W-:Y:S02]  /*09a0*/  LOP3.LUT R124, R117.reuse, 0x40, RZ, 0x3c, !PT ;  /* 0x00000040757c7812 */ /* 0x040fe400078e3cff */
[----:B------:R-:W-:Y:S02]  /*09b0*/  LOP3.LUT R125, R117, 0x60, RZ, 0x3c, !PT ;  /* 0x00000060757d7812 */ /* 0x000fe400078e3cff */
[----:B------:R-:W-:Y:S02]  /*09c0*/  LOP3.LUT R112, R120, 0x40, RZ, 0x3c, !PT ;  /* 0x0000004078707812 */ /* 0x000fe400078e3cff */
.L_x_1:
[----:B------:R-:W-:-:S04]  /*09d0*/  IMAD.WIDE R4, R121, 0x2, R76 ;  /* 0x0000000279047825 */ /* 0x000fc800078e024c */
[C---:B------:R-:W-:Y:S02]  /*09e0*/  IMAD.WIDE R6, R121.reuse, 0x2, R78 ;  /* 0x0000000279067825 */ /* 0x040fe400078e024e */
[----:B------:R-:W2:Y:S02]  /*09f0*/  LDG.E.U16 R5, [R4.64] ;  /* 0x0000000404057981 */ /* 0x000ea4000c1e1500 */
[C---:B------:R-:W-:Y:S02]  /*0a00*/  IMAD.WIDE R8, R121.reuse, 0x2, R84 ;  /* 0x0000000279087825 */ /* 0x040fe400078e0254 */
[----:B------:R-:W3:Y:S02]  /*0a10*/  LDG.E.U16 R7, [R6.64] ;  /* 0x0000000406077981 */ /* 0x000ee4000c1e1500 */
[C---:B------:R-:W-:Y:S02]  /*0a20*/  IMAD.WIDE R10, R121.reuse, 0x2, R80 ;  /* 0x00000002790a7825 */ /* 0x040fe400078e0250 */
[----:B------:R-:W4:Y:S02]  /*0a30*/  LDG.E.U16 R9, [R8.64] ;  /* 0x0000000408097981 */ /* 0x000f24000c1e1500 */
[----:B------:R-:W-:-:S02]  /*0a40*/  IMAD.WIDE R16, R121, 0x2, R90 ;  /* 0x0000000279107825 */ /* 0x000fc400078e025a */
[----:B------:R-:W5:Y:S02]  /*0a50*/  LDG.E.U16 R11, [R10.64] ;  /* 0x000000040a0b7981 */ /* 0x000f64000c1e1500 */
[C---:B------:R-:W-:Y:S02]  /*0a60*/  IMAD.WIDE R18, R121.reuse, 0x2, R82 ;  /* 0x0000000279127825 */ /* 0x040fe400078e0252 */
[----:B------:R-:W5:Y:S02]  /*0a70*/  LDG.E.U16 R17, [R16.64] ;  /* 0x0000000410117981 */ /* 0x000f64000c1e1500 */
[C---:B------:R-:W-:Y:S02]  /*0a80*/  IMAD.WIDE R12, R121.reuse, 0x2, R86 ;  /* 0x00000002790c7825 */ /* 0x040fe400078e0256 */
[----:B------:R-:W5:Y:S02]  /*0a90*/  LDG.E.U16 R19, [R18.64] ;  /* 0x0000000412137981 */ /* 0x000f64000c1e1500 */
[----:B------:R-:W-:-:S02]  /*0aa0*/  IMAD.WIDE R14, R121, 0x2, R88 ;  /* 0x00000002790e7825 */ /* 0x000fc400078e0258 */
[----:B------:R-:W5:Y:S04]  /*0ab0*/  LDG.E.U16 R25, [R12.64] ;  /* 0x000000040c197981 */ /* 0x000f68000c1e1500 */
[----:B------:R-:W5:Y:S04]  /*0ac0*/  LDG.E.U16 R27, [R14.64] ;  /* 0x000000040e1b7981 */ /* 0x000f68000c1e1500 */
[----:B------:R-:W-:Y:S01]  /*0ad0*/  BAR.SYNC.DEFER_BLOCKING 0x0 ;  /* 0x0000000000007b1d */ /* 0x000fe20000010000 */
[----:B------:R-:W-:-:S04]  /*0ae0*/  IMAD.WIDE R140, R111, 0x2, R98 ;  /* 0x000000026f8c7825 */ /* 0x000fc800078e0262 */
[----:B------:R-:W-:-:S04]  /*0af0*/  IMAD.WIDE R144, R111, 0x2, R100 ;  /* 0x000000026f907825 */ /* 0x000fc800078e0264 */
[----:B------:R-:W-:-:S04]  /*0b00*/  IMAD.WIDE R146, R111, 0x2, R102 ;  /* 0x000000026f927825 */ /* 0x000fc800078e0266 */
[----:B------:R-:W-:-:S04]  /*0b10*/  IMAD.WIDE R148, R111, 0x2, R96 ;  /* 0x000000026f947825 */ /* 0x000fc800078e0260 */
[----:B------:R-:W-:Y:S01]  /*0b20*/  IMAD.WIDE R152, R111, 0x2, R104 ;  /* 0x000000026f987825 */ /* 0x000fe200078e0268 */
[----:B--2---:R-:W-:Y:S04]  /*0b30*/  STS.U16 [R122], R5 ;  /* 0x000000057a007388 */ /* 0x004fe80000000400 */
[----:B---3--:R-:W-:Y:S04]  /*0b40*/  STS.U16 [R122+0x200], R7 ;  /* 0x000200077a007388 */ /* 0x008fe80000000400 */
[----:B----4-:R-:W-:Y:S04]  /*0b50*/  STS.U16 [R122+0x400], R9 ;  /* 0x000400097a007388 */ /* 0x010fe80000000400 */
[----:B-----5:R-:W-:Y:S04]  /*0b60*/  STS.U16 [R122+0x600], R11 ;  /* 0x0006000b7a007388 */ /* 0x020fe80000000400 */
[----:B------:R-:W-:Y:S04]  /*0b70*/  STS.U16 [R122+0xc00], R17 ;  /* 0x000c00117a007388 */ /* 0x000fe80000000400 */
[----:B------:R-:W-:Y:S04]  /*0b80*/  STS.U16 [R122+0xe00], R19 ;  /* 0x000e00137a007388 */ /* 0x000fe80000000400 */
[----:B------:R-:W-:Y:S04]  /*0b90*/  STS.U16 [R122+0x800], R25 ;  /* 0x000800197a007388 */ /* 0x000fe80000000400 */
[----:B------:R-:W-:Y:S04]  /*0ba0*/  STS.U16 [R122+0xa00], R27 ;  /* 0x000a001b7a007388 */ /* 0x000fe80000000400 */
[----:B------:R-:W-:Y:S06]  /*0bb0*/  BAR.SYNC.DEFER_BLOCKING 0x0 ;  /* 0x0000000000007b1d */ /* 0x000fec0000010000 */
[----:B------:R-:W-:Y:S04]  /*0bc0*/  LDSM.16.MT88.4 R12, [R118+0x1000] ;  /* 0x00100000760c783b */ /* 0x000fe80000004200 */
[----:B------:R-:W0:Y:S04]  /*0bd0*/  LDSM.16.M88.4 R44, [R119] ;  /* 0x00000000772c783b */ /* 0x000e280000000200 */
[----:B------:R-:W1:Y:S04]  /*0be0*/  LDSM.16.M88.4 R60, [R119+0x200] ;  /* 0x00020000773c783b */ /* 0x000e680000000200 */
[----:B------:R-:W2:Y:S04]  /*0bf0*/  LDSM.16.M88.4 R68, [R119+0x400] ;  /* 0x000400007744783b */ /* 0x000ea80000000200 */
[----:B------:R-:W3:Y:S04]  /*0c00*/  LDSM.16.M88.4 R48, [R119+0x600] ;  /* 0x000600007730783b */ /* 0x000ee80000000200 */
[----:B------:R-:W4:Y:S04]  /*0c10*/  LDSM.16.M88.4 R36, [R119+0x800] ;  /* 0x000800007724783b */ /* 0x000f280000000200 */
[----:B------:R-:W2:Y:S04]  /*0c20*/  LDSM.16.M88.4 R24, [R119+0xa00] ;  /* 0x000a00007718783b */ /* 0x000ea80000000200 */
[----:B------:R-:W2:Y:S04]  /*0c30*/  LDSM.16.M88.4 R8, [R119+0xc00] ;  /* 0x000c00007708783b */ /* 0x000ea80000000200 */
[----:B------:R-:W2:Y:S04]  /*0c40*/  LDSM.16.M88.4 R132, [R119+0xe00] ;  /* 0x000e00007784783b */ /* 0x000ea80000000200 */
[----:B------:R1:W5:Y:S04]  /*0c50*/  LDG.E.U16 R140, [R140.64] ;  /* 0x000000048c8c7981 */ /* 0x000368000c1e1500 */
[----:B------:R1:W5:Y:S01]  /*0c60*/  LDG.E.U16 R142, [R144.64] ;  /* 0x00000004908e7981 */ /* 0x000362000c1e1500 */
[C---:B0-----:R-:W-:Y:S03]  /*0c70*/  HMMA.16816.F32 R64, R12.reuse, R44, RZ ;  /* 0x0000002c0c40723c */ /* 0x041fe600000018ff */
[----:B------:R0:W5:Y:S04]  /*0c80*/  LDG.E.U16 R143, [R146.64] ;  /* 0x00000004928f7981 */ /* 0x000168000c1e1500 */
[----:B------:R-:W5:Y:S01]  /*0c90*/  LDG.E.U16 R148, [R148.64] ;  /* 0x0000000494947981 */ /* 0x000f62000c1e1500 */
[C---:B------:R-:W-:Y:S03]  /*0ca0*/  HMMA.16816.F32 R44, R12.reuse, R46, RZ ;  /* 0x0000002e0c2c723c */ /* 0x040fe600000018ff */
[----:B------:R-:W5:Y:S05]  /*0cb0*/  LDG.E.U16 R152, [R152.64] ;  /* 0x0000000498987981 */ /* 0x000f6a000c1e1500 */
[C---:B-1----:R-:W-:Y:S08]  /*0cc0*/  HMMA.16816.F32 R52, R12.reuse, R60, RZ ;  /* 0x0000003c0c34723c */ /* 0x042ff000000018ff */
[----:B------:R-:W-:Y:S01]  /*0cd0*/  HMMA.16816.F32 R60, R12, R62, RZ ;  /* 0x0000003e0c3c723c */ /* 0x000fe200000018ff */
[----:B------:R-:W-:-:S02]  /*0ce0*/  FMUL R4, R64, c[0x0][0x188] ;  /* 0x0000620040047a20 */ /* 0x000fc40000400000 */
[----:B------:R-:W-:-:S05]  /*0cf0*/  FMUL R5, R65, c[0x0][0x188] ;  /* 0x0000620041057a20 */ /* 0x000fca0000400000 */
[----:B--2---:R-:W-:Y:S01]  /*0d00*/  HMMA.16816.F32 R56, R12, R68, RZ ;  /* 0x000000440c38723c */ /* 0x004fe200000018ff */
[----:B------:R-:W-:Y:S01]  /*0d10*/  FMUL R6, R44, c[0x0][0x188] ;  /* 0x000062002c067a20 */ /* 0x000fe20000400000 */
[----:B------:R-:W-:Y:S01]  /*0d20*/  FMNMX R5, R4, R5, !PT ;  /* 0x0000000504057209 */ /* 0x000fe20007800000 */
[----:B------:R-:W-:-:S03]  /*0d30*/  FMUL R4, R45, c[0x0][0x188] ;  /* 0x000062002d047a20 */ /* 0x000fc60000400000 */
[----:B------:R-:W-:Y:S02]  /*0d40*/  FMNMX R7, R6, R5, !PT ;  /* 0x0000000506077209 */ /* 0x000fe40007800000 */
[----:B------:R-:W-:Y:S01]  /*0d50*/  HMMA.16816.F32 R68, R12, R70, RZ ;  /* 0x000000460c44723c */ /* 0x000fe200000018ff */
[----:B------:R-:W-:Y:S01]  /*0d60*/  FMUL R5, R52, c[0x0][0x188] ;  /* 0x0000620034057a20 */ /* 0x000fe20000400000 */
[----:B------:R-:W-:Y:S01]  /*0d70*/  FMNMX R6, R4, R7, !PT ;  /* 0x0000000704067209 */ /* 0x000fe20007800000 */
[----:B------:R-:W-:-:S03]  /*0d80*/  FMUL R4, R53, c[0x0][0x188] ;  /* 0x0000620035047a20 */ /* 0x000fc60000400000 */
[----:B------:R-:W-:Y:S02]  /*0d90*/  FMNMX R7, R5, R6, !PT ;  /* 0x0000000605077209 */ /* 0x000fe40007800000 */
[----:B---3--:R-:W-:Y:S01]  /*0da0*/  HMMA.16816.F32 R72, R12, R48, RZ ;  /* 0x000000300c48723c */ /* 0x008fe200000018ff */
        /* <DEDUP_REMOVED lines=9> */
[----:B----4-:R-:W-:Y:S01]  /*0e40*/  HMMA.16816.F32 R40, R12, R36, RZ ;  /* 0x000000240c28723c */ /* 0x010fe200000018ff */
        /* <DEDUP_REMOVED lines=39> */
[----:B------:R-:W-:Y:S02]  /*10c0*/  FMUL R129, R8, c[0x0][0x188] ;  /* 0x0000620008817a20 */ /* 0x000fe40000400000 */
        /* <DEDUP_REMOVED lines=10> */
[----:B------:R-:W-:-:S04]  /*1170*/  FMNMX R136, R129, R136, !PT ;  /* 0x0000008881887209 */ /* 0x000fc80007800000 */
[----:B------:R-:W-:-:S05]  /*1180*/  FMNMX R127, R127, R136, !PT ;  /* 0x000000887f7f7209 */ /* 0x000fca0007800000 */
[----:B------:R-:W1:Y:S01]  /*1190*/  SHFL.BFLY PT, R132, R127, 0x2, 0x1f ;  /* 0x0c401f007f847f89 */ /* 0x000e6200000e0000 */
[----:B------:R-:W-:-:S04]  /*11a0*/  IMAD.WIDE R136, R111, 0x2, R2 ;  /* 0x000000026f887825 */ /* 0x000fc800078e0202 */
[----:B------:R-:W-:Y:S02]  /*11b0*/  IMAD.WIDE R134, R111, 0x2, R94 ;  /* 0x000000026f867825 */ /* 0x000fe400078e025e */
[----:B------:R-:W2:Y:S04]  /*11c0*/  LDG.E.U16 R136, [R136.64] ;  /* 0x0000000488887981 */ /* 0x000ea8000c1e1500 */
[----:B------:R3:W4:Y:S01]  /*11d0*/  LDG.E.U16 R139, [R134.64] ;  /* 0x00000004868b7981 */ /* 0x000722000c1e1500 */
[----:B-1----:R-:W-:Y:S01]  /*11e0*/  FMNMX R129, R127, R132, !PT ;  /* 0x000000847f817209 */ /* 0x002fe20007800000 */
[----:B------:R-:W-:-:S05]  /*11f0*/  IMAD.WIDE R132, R111, 0x2, R92 ;  /* 0x000000026f847825 */ /* 0x000fca00078e025c */
[----:B------:R1:W4:Y:S04]  /*1200*/  LDG.E.U16 R138, [R132.64] ;  /* 0x00000004848a7981 */ /* 0x000328000c1e1500 */
[----:B------:R-:W0:Y:S04]  /*1210*/  SHFL.BFLY PT, R150, R129, 0x1, 0x1f ;  /* 0x0c201f0081967f89 */ /* 0x000e2800000e0000 */
[----:B------:R-:W-:Y:S01]  /*1220*/  BAR.SYNC.DEFER_BLOCKING 0x0 ;  /* 0x0000000000007b1d */ /* 0x000fe20000010000 */
[----:B0-----:R-:W-:-:S04]  /*1230*/  FMNMX R127, R129, R150, !PT ;  /* 0x00000096817f7209 */ /* 0x001fc80007800000 */
[----:B------:R-:W-:-:S05]  /*1240*/  FMNMX R127, R127, R130, !PT ;  /* 0x000000827f7f7209 */ /* 0x000fca0007800000 */
[--C-:B------:R-:W-:Y:S02]  /*1250*/  FFMA R64, R64, c[0x0][0x188], -R127.reuse ;  /* 0x0000620040407a23 */ /* 0x100fe4000000087f */
[--C-:B------:R-:W-:Y:S02]  /*1260*/  FFMA R44, R44, c[0x0][0x188], -R127.reuse ;  /* 0x000062002c2c7a23 */ /* 0x100fe4000000087f */
[----:B------:R-:W-:Y:S02]  /*1270*/  FMUL R141, R64, 1.4426950216293334961 ;  /* 0x3fb8aa3b408d7820 */ /* 0x000fe40000400000 */
[----:B---3--:R-:W-:Y:S02]  /*1280*/  FMUL R134, R44, 1.4426950216293334961 ;  /* 0x3fb8aa3b2c867820 */ /* 0x008fe40000400000 */
[--C-:B------:R-:W-:Y:S02]  /*1290*/  FFMA R64, R45, c[0x0][0x188], -R127.reuse ;  /* 0x000062002d407a23 */ /* 0x100fe4000000087f */
[----:B------:R-:W-:-:S02]  /*12a0*/  FFMA R65, R65, c[0x0][0x188], -R127 ;  /* 0x0000620041417a23 */ /* 0x000fc4000000087f */
[----:B------:R-:W-:Y:S02]  /*12b0*/  FMUL R44, R66, c[0x0][0x188] ;  /* 0x00006200422c7a20 */ /* 0x000fe40000400000 */
[----:B------:R-:W-:Y:S02]  /*12c0*/  FMUL R45, R67, c[0x0][0x188] ;  /* 0x00006200432d7a20 */ /* 0x000fe40000400000 */
[----:B------:R-:W-:Y:S02]  /*12d0*/  FMUL R129, R64, 1.4426950216293334961 ;  /* 0x3fb8aa3b40817820 */ /* 0x000fe40000400000 */
[----:B------:R-:W-:Y:S01]  /*12e0*/  FMUL R65, R65, 1.4426950216293334961 ;  /* 0x3fb8aa3b41417820 */ /* 0x000fe20000400000 */
[----:B------:R-:W-:Y:S01]  /*12f0*/  FMNMX R45, R44, R45, !PT ;  /* 0x0000002d2c2d7209 */ /* 0x000fe20007800000 */
[----:B------:R-:W-:Y:S02]  /*1300*/  FMUL R64, R46, c[0x0][0x188] ;  /* 0x000062002e407a20 */ /* 0x000fe40000400000 */
[----:B------:R0:W-:Y:S01]  /*1310*/  MUFU.EX2 R144, R65 ;  /* 0x0000004100907308 */ /* 0x0001e20000000800 */
[----:B------:R-:W-:-:S02]  /*1320*/  FFMA R52, R52, c[0x0][0x188], -R127 ;  /* 0x0000620034347a23 */ /* 0x000fc4000000087f */
[----:B------:R-:W-:Y:S02]  /*1330*/  FMUL R44, R47, c[0x0][0x188] ;  /* 0x000062002f2c7a20 */ /* 0x000fe40000400000 */
[----:B-1----:R-:W-:Y:S01]  /*1340*/  FMUL R132, R52, 1.4426950216293334961 ;  /* 0x3fb8aa3b34847820 */ /* 0x002fe20000400000 */
[----:B0-----:R-:W-:Y:S01]  /*1350*/  FMNMX R65, R64, R45, !PT ;  /* 0x0000002d40417209 */ /* 0x001fe20007800000 */
[----:B------:R-:W-:Y:S02]  /*1360*/  FMUL R45, R54, c[0x0][0x188] ;  /* 0x00006200362d7a20 */ /* 0x000fe40000400000 */
[----:B------:R-:W-:Y:S01]  /*1370*/  FFMA R53, R53, c[0x0][0x188], -R127 ;  /* 0x0000620035357a23 */ /* 0x000fe2000000087f */
[----:B------:R-:W-:Y:S01]  /*1380*/  FMNMX R52, R44, R65, !PT ;  /* 0x000000412c347209 */ /* 0x000fe20007800000 */
[----:B------:R-:W-:Y:S02]  /*1390*/  FMUL R44, R55, c[0x0][0x188] ;  /* 0x00006200372c7a20 */ /* 0x000fe40000400000 */
[----:B------:R-:W-:Y:S01]  /*13a0*/  FMUL R131, R53, 1.4426950216293334961 ;  /* 0x3fb8aa3b35837820 */ /* 0x000fe20000400000 */
[----:B------:R-:W-:Y:S01]  /*13b0*/  FMNMX R53, R45, R52, !PT ;  /* 0x000000342d357209 */ /* 0x000fe20007800000 */
[----:B------:R-:W-:-:S03]  /*13c0*/  FMUL R45, R62, c[0x0][0x188] ;  /* 0x000062003e2d7a20 */ /* 0x000fc60000400000 */
        /* <DEDUP_REMOVED lines=31> */
[----:B------:R-:W-:Y:S02]  /*15c0*/  FMUL R45, R26, c[0x0][0x188] ;  /* 0x000062001a2d7a20 */ /* 0x000fe40000400000 */
[----:B------:R-:W-:Y:S01]  /*15d0*/  FFMA R52, R48, c[0x0][0x188], -R127 ;  /* 0x0000620030347a23 */ /* 0x000fe2000000087f */
[----:B------:R-:W-:Y:S01]  /*15e0*/  FMNMX R48, R44, R53, !PT ;  /* 0x000000352c307209 */ /* 0x000fe20007800000 */
[----:B------:R-:W-:-:S03]  /*15f0*/  FMUL R44, R27, c[0x0][0x188] ;  /* 0x000062001b2c7a20 */ /* 0x000fc60000400000 */
[----:B------:R-:W-:Y:S01]  /*1600*/  FMNMX R53, R45, R48, !PT ;  /* 0x000000302d357209 */ /* 0x000fe20007800000 */
        /* <DEDUP_REMOVED lines=8> */
[--C-:B------:R-:W-:Y:S02]  /*1690*/  FFMA R48, R40, c[0x0][0x188], -R127.reuse ;  /* 0x0000620028307a23 */ /* 0x100fe4000000087f */
[----:B------:R-:W-:Y:S01]  /*16a0*/  FMUL R40, R11, c[0x0][0x188] ;  /* 0x000062000b287a20 */ /* 0x000fe20000400000 */
[----:B------:R-:W-:Y:S01]  /*16b0*/  FMNMX R45, R45, R44, !PT ;  /* 0x0000002c2d2d7209 */ /* 0x000fe20007800000 */
[--C-:B------:R-:W-:Y:S02]  /*16c0*/  FFMA R73, R73, c[0x0][0x188], -R127.reuse ;  /* 0x0000620049497a23 */ /* 0x100fe4000000087f */
[----:B------:R-:W-:Y:S01]  /*16d0*/  FMUL R44, R6, c[0x0][0x188] ;  /* 0x00006200062c7a20 */ /* 0x000fe20000400000 */
[----:B------:R-:W-:Y:S01]  /*16e0*/  FMNMX R45, R40, R45, !PT ;  /* 0x0000002d282d7209 */ /* 0x000fe20007800000 */
[----:B------:R-:W-:Y:S02]  /*16f0*/  FMUL R73, R73, 1.4426950216293334961 ;  /* 0x3fb8aa3b49497820 */ /* 0x000fe40000400000 */
[--C-:B------:R-:W-:Y:S01]  /*1700*/  FFMA R41, R41, c[0x0][0x188], -R127.reuse ;  /* 0x0000620029297a23 */ /* 0x100fe2000000087f */
[----:B------:R-:W-:Y:S01]  /*1710*/  FMNMX R45, R44, R45, !PT ;  /* 0x0000002d2c2d7209 */ /* 0x000fe20007800000 */
[----:B------:R-:W-:Y:S01]  /*1720*/  FMUL R40, R7, c[0x0][0x188] ;  /* 0x0000620007287a20 */ /* 0x000fe20000400000 */
[----:B------:R0:W-:Y:S01]  /*1730*/  MUFU.EX2 R146, R73 ;  /* 0x0000004900927308 */ /* 0x0001e20000000800 */
[----:B------:R-:W-:-:S03]  /*1740*/  FFMA R44, R36, c[0x0][0x188], -R127 ;  /* 0x00006200242c7a23 */ /* 0x000fc6000000087f */
[----:B------:R-:W-:Y:S01]  /*1750*/  FMNMX R40, R40, R45, !PT ;  /* 0x0000002d28287209 */ /* 0x000fe20007800000 */
[----:B0-----:R-:W-:Y:S02]  /*1760*/  FMUL R73, R41, 1.4426950216293334961 ;  /* 0x3fb8aa3b29497820 */ /* 0x001fe40000400000 */
[----:B------:R-:W-:Y:S02]  /*1770*/  FMUL R41, R14, c[0x0][0x188] ;  /* 0x000062000e297a20 */ /* 0x000fe40000400000 */
[----:B------:R-:W-:-:S03]  /*1780*/  FMUL R36, R15, c[0x0][0x188] ;  /* 0x000062000f247a20 */ /* 0x000fc60000400000 */
[----:B------:R-:W-:-:S04]  /*1790*/  FMNMX R41, R41, R40, !PT ;  /* 0x0000002829297209 */ /* 0x000fc80007800000 */
[----:B------:R-:W-:Y:S01]  /*17a0*/  FMNMX R41, R36, R41, !PT ;  /* 0x0000002924297209 */ /* 0x000fe20007800000 */
[----:B------:R-:W-:-:S04]  /*17b0*/  FFMA R36, R32, c[0x0][0x188], -R127 ;  /* 0x0000620020247a23 */ /* 0x000fc8000000087f */
[----:B------:R-:W0:Y:S01]  /*17c0*/  SHFL.BFLY PT, R32, R41, 0x2, 0x1f ;  /* 0x0c401f0029207f89 */ /* 0x000e2200000e0000 */
[--C-:B------:R-:W-:Y:S02]  /*17d0*/  FFMA R37, R37, c[0x0][0x188], -R127.reuse ;  /* 0x0000620025257a23 */ /* 0x100fe4000000087f */
[----:B------:R-:W-:Y:S02]  /*17e0*/  FFMA R17, R17, c[0x0][0x188], -R127 ;  /* 0x0000620011117a23 */ /* 0x000fe4000000087f */
[----:B------:R-:W-:-:S04]  /*17f0*/  FMUL R37, R37, 1.4426950216293334961 ;  /* 0x3fb8aa3b25257820 */ /* 0x000fc80000400000 */
[----:B------:R1:W-:Y:S02]  /*1800*/  MUFU.EX2 R156, R37 ;  /* 0x00000025009c7308 */ /* 0x0003e40000000800 */
[----:B-1----:R-:W-:Y:S01]  /*1810*/  FMUL R37, R17, 1.4426950216293334961 ;  /* 0x3fb8aa3b11257820 */ /* 0x002fe20000400000 */
[----:B0-----:R-:W-:-:S05]  /*1820*/  FMNMX R32, R41, R32, !PT ;  /* 0x0000002029207209 */ /* 0x001fca0007800000 */
[----:B------:R-:W0:Y:S04]  /*1830*/  SHFL.BFLY PT, R17, R32, 0x1, 0x1f ;  /* 0x0c201f0020117f89 */ /* 0x000e2800000e0000 */
[----:B-----5:R-:W-:Y:S01]  /*1840*/  STS.U16 [R117+0x800], R140 ;  /* 0x0008008c75007388 */ /* 0x020fe20000000400 */
[--C-:B------:R-:W-:Y:S02]  /*1850*/  FFMA R57, R57, c[0x0][0x188], -R127.reuse ;  /* 0x0000620039397a23 */ /* 0x100fe4000000087f */
[----:B------:R-:W-:Y:S02]  /*1860*/  FFMA R8, R8, c[0x0][0x188], -R127 ;  /* 0x0000620008087a23 */ /* 0x000fe4000000087f */
[----:B------:R-:W-:Y:S02]  /*1870*/  FMUL R57, R57, 1.4426950216293334961 ;  /* 0x3fb8aa3b39397820 */ /* 0x000fe40000400000 */
[----:B------:R-:W-:-:S02]  /*1880*/  FMUL R8, R8, 1.4426950216293334961 ;  /* 0x3fb8aa3b08087820 */ /* 0x000fc40000400000 */
[----:B------:R1:W-:Y:S01]  /*1890*/  MUFU.EX2 R135, R57 ;  /* 0x0000003900877308 */ /* 0x0003e20000000800 */
[----:B------:R-:W-:Y:S01]  /*18a0*/  FFMA R25, R25, c[0x0][0x188], -R127 ;  /* 0x0000620019197a23 */ /* 0x000fe2000000087f */
[----:B0-----:R-:W-:-:S06]  /*18b0*/  FMNMX R17, R32, R17, !PT ;  /* 0x0000001120117209 */ /* 0x001fcc0007800000 */
[----:B------:R0:W-:Y:S01]  /*18c0*/  MUFU.EX2 R40, R8 ;  /* 0x0000000800287308 */ /* 0x0001e20000000800 */
[----:B-1----:R-:W-:Y:S01]  /*18d0*/  FMNMX R57, R17, R128, !PT ;  /* 0x0000008011397209 */ /* 0x002fe20007800000 */
[----:B--2---:R-:W-:Y:S04]  /*18e0*/  STS.U16 [R117], R136 ;  /* 0x0000008875007388 */ /* 0x004fe80000000400 */
[----:B------:R-:W-:Y:S01]  /*18f0*/  STS.U16 [R123+0xa00], R142 ;  /* 0x000a008e7b007388 */ /* 0x000fe20000000400 */
[----:B0-----:R-:W-:-:S03]  /*1900*/  FADD R8, -R127, R130 ;  /* 0x000000827f087221 */ /* 0x001fc60000000100 */
[----:B----4-:R-:W-:Y:S04]  /*1910*/  STS.U16 [R123+0x200], R138 ;  /* 0x0002008a7b007388 */ /* 0x010fe80000000400 */
[----:B------:R-:W-:Y:S04]  /*1920*/  STS.U16 [R124+0x400], R139 ;  /* 0x0004008b7c007388 */ /* 0x000fe80000000400 */
[----:B------:R-:W-:Y:S04]  /*1930*/  STS.U16 [R124+0xc00], R143 ;  /* 0x000c008f7c007388 */ /* 0x000fe80000000400 */
[----:B------:R-:W-:Y:S04]  /*1940*/  STS.U16 [R125+0x600], R148 ;  /* 0x000600947d007388 */ /* 0x000fe80000000400 */
[----:B------:R-:W-:Y:S01]  /*1950*/  STS.U16 [R125+0xe00], R152 ;  /* 0x000e00987d007388 */ /* 0x000fe20000000400 */
[----:B------:R-:W-:-:S02]  /*1960*/  FFMA R46, R46, c[0x0][0x188], -R57 ;  /* 0x000062002e2e7a23 */ /* 0x000fc40000000839 */
[--C-:B------:R-:W-:Y:S02]  /*1970*/  FFMA R47, R47, c[0x0][0x188], -R57.reuse ;  /* 0x000062002f2f7a23 */ /* 0x100fe40000000839 */
[----:B------:R-:W-:Y:S02]  /*1980*/  FMUL R25, R25, 1.4426950216293334961 ;  /* 0x3fb8aa3b19197820 */ /* 0x000fe40000400000 */
[----:B------:R-:W-:Y:S02]  /*1990*/  FMUL R8, R8, 1.4426950216293334961 ;  /* 0x3fb8aa3b08087820 */ /* 0x000fe40000400000 */
[----:B------:R-:W-:Y:S02]  /*19a0*/  FFMA R55, R55, c[0x0][0x188], -R57 ;  /* 0x0000620037377a23 */ /* 0x000fe40000000839 */
[----:B------:R-:W-:Y:S02]  /*19b0*/  FMUL R44, R44, 1.4426950216293334961 ;  /* 0x3fb8aa3b2c2c7820 */ /* 0x000fe40000400000 */
[----:B------:R-:W-:-:S02]  /*19c0*/  FFMA R16, R16, c[0x0][0x188], -R127 ;  /* 0x0000620010107a23 */ /* 0x000fc4000000087f */
[----:B------:R-:W-:Y:S02]  /*19d0*/  FMUL R46, R46, 1.4426950216293334961 ;  /* 0x3fb8aa3b2e2e7820 */ /* 0x000fe40000400000 */
[----:B------:R-:W-:Y:S01]  /*19e0*/  FMUL R47, R47, 1.4426950216293334961 ;  /* 0x3fb8aa3b2f2f7820 */ /* 0x000fe20000400000 */
[----:B------:R0:W-:Y:S01]  /*19f0*/  MUFU.EX2 R65, R8 ;  /* 0x0000000800417308 */ /* 0x0001e20000000800 */
[----:B------:R-:W-:Y:S02]  /*1a00*/  FMUL R36, R36, 1.4426950216293334961 ;  /* 0x3fb8aa3b24247820 */ /* 0x000fe40000400000 */
[--C-:B------:R-:W-:Y:S02]  /*1a10*/  FFMA R69, R69, c[0x0][0x188], -R127.reuse ;  /* 0x0000620045457a23 */ /* 0x100fe4000000087f */
[----:B------:R-:W-:Y:S02]  /*1a20*/  FFMA R72, R72, c[0x0][0x188], -R127 ;  /* 0x0000620048487a23 */ /* 0x000fe4000000087f */
[----:B------:R-:W-:Y:S01]  /*1a30*/  FMUL R55, R55, 1.4426950216293334961 ;  /* 0x3fb8aa3b37377820 */ /* 0x000fe20000400000 */
[----:B------:R-:W-:Y:S01]  /*1a40*/  MUFU.EX2 R154, R25 ;  /* 0x00000019009a7308 */ /* 0x000fe20000000800 */
[----:B------:R-:W-:-:S02]  /*1a50*/  FMUL R48, R48, 1.4426950216293334961 ;  /* 0x3fb8aa3b30307820 */ /* 0x000fc40000400000 */
[----:B------:R-:W-:Y:S02]  /*1a60*/  FMUL R16, R16, 1.4426950216293334961 ;  /* 0x3fb8aa3b10107820 */ /* 0x000fe40000400000 */
[----:B0-----:R-:W-:-:S03]  /*1a70*/  FADD R8, -R57, R128 ;  /* 0x0000008039087221 */ /* 0x001fc60000000100 */
[----:B------:R-:W-:Y:S01]  /*1a80*/  MUFU.EX2 R151, R44 ;  /* 0x0000002c00977308 */ /* 0x000fe20000000800 */
[----:B------:R-:W-:Y:S02]  /*1a90*/  FMUL R137, R69, 1.4426950216293334961 ;  /* 0x3fb8aa3b45897820 */ /* 0x000fe40000400000 */
[----:B------:R-:W-:-:S05]  /*1aa0*/  FMUL R69, R72, 1.4426950216293334961 ;  /* 0x3fb8aa3b48457820 */ /* 0x000fca0000400000 */
[----:B------:R-:W-:Y:S01]  /*1ab0*/  MUFU.EX2 R25, R46 ;  /* 0x0000002e00197308 */ /* 0x000fe20000000800 */
[----:B------:R-:W-:-:S07]  /*1ac0*/  FFMA R33, R33, c[0x0][0x188], -R127 ;  /* 0x0000620021217a23 */ /* 0x000fce000000087f */
[----:B------:R0:W-:Y:S01]  /*1ad0*/  MUFU.EX2 R160, R47 ;  /* 0x0000002f00a07308 */ /* 0x0001e20000000800 */
[----:B------:R-:W-:Y:S07]  /*1ae0*/  BAR.SYNC.DEFER_BLOCKING 0x0 ;  /* 0x0000000000007b1d */ /* 0x000fee0000010000 */
[----:B------:R-:W-:Y:S01]  /*1af0*/  MUFU.EX2 R145, R36 ;  /* 0x0000002400917308 */ /* 0x000fe20000000800 */
[----:B------:R-:W-:-:S07]  /*1b00*/  FFMA R66, R66, c[0x0][0x188], -R57 ;  /* 0x0000620042427a23 */ /* 0x000fce0000000839 */
[----:B------:R1:W-:Y:S01]  /*1b10*/  MUFU.EX2 R162, R55 ;  /* 0x0000003700a27308 */ /* 0x0003e20000000800 */
[--C-:B------:R-:W-:Y:S01]  /*1b20*/  FFMA R67, R67, c[0x0][0x188], -R57.reuse ;  /* 0x0000620043437a23 */ /* 0x100fe20000000839 */
[----:B0-----:R-:W0:Y:S06]  /*1b30*/  LDSM.16.M88.4 R44, [R120] ;  /* 0x00000000782c783b */ /* 0x001e2c0000000200 */
[----:B------:R2:W-:Y:S01]  /*1b40*/  MUFU.EX2 R36, R16 ;  /* 0x0000001000247308 */ /* 0x0005e20000000800 */
[----:B-1----:R-:W-:Y:S02]  /*1b50*/  FMUL R55, R8, 1.4426950216293334961 ;  /* 0x3fb8aa3b08377820 */ /* 0x002fe40000400000 */
[----:B------:R-:W-:-:S05]  /*1b60*/  FFMA R8, R50, c[0x0][0x188], -R57 ;  /* 0x0000620032087a23 */ /* 0x000fca0000000839 */
[----:B------:R1:W-:Y:S01]  /*1b70*/  MUFU.EX2 R72, R48 ;  /* 0x0000003000487308 */ /* 0x0003e20000000800 */
[----:B--2---:R-:W-:Y:S02]  /*1b80*/  FFMA R16, R51, c[0x0][0x188], -R57 ;  /* 0x0000620033107a23 */ /* 0x004fe40000000839 */
[----:B------:R-:W-:Y:S01]  /*1b90*/  FMUL R33, R33, 1.4426950216293334961 ;  /* 0x3fb8aa3b21217820 */ /* 0x000fe20000400000 */
[----:B-1----:R-:W1:Y:S01]  /*1ba0*/  LDSM.16.M88.4 R48, [R120+0x800] ;  /* 0x000800007830783b */ /* 0x002e620000000200 */
[----:B------:R-:W-:Y:S02]  /*1bb0*/  FMUL R66, R66, 1.4426950216293334961 ;  /* 0x3fb8aa3b42427820 */ /* 0x000fe40000400000 */
[----:B------:R-:W-:Y:S01]  /*1bc0*/  FMUL R67, R67, 1.4426950216293334961 ;  /* 0x3fb8aa3b43437820 */ /* 0x000fe20000400000 */
[----:B------:R-:W2:Y:S01]  /*1bd0*/  MUFU.EX2 R141, R141 ;  /* 0x0000008d008d7308 */ /* 0x000ea20000000800 */
[----:B------:R-:W-:-:S07]  /*1be0*/  FFMA R5, R5, c[0x0][0x188], -R127 ;  /* 0x0000620005057a23 */ /* 0x000fce000000087f */
[----:B------:R-:W-:Y:S01]  /*1bf0*/  MUFU.EX2 R150, R33 ;  /* 0x0000002100967308 */ /* 0x000fe20000000800 */
[----:B------:R-:W-:-:S07]  /*1c00*/  FFMA R54, R54, c[0x0][0x188], -R57 ;  /* 0x0000620036367a23 */ /* 0x000fce0000000839 */
[----:B------:R-:W-:Y:S01]  /*1c10*/  MUFU.EX2 R33, R66 ;  /* 0x0000004200217308 */ /* 0x000fe20000000800 */
[----:B------:R-:W-:-:S07]  /*1c20*/  FFMA R62, R62, c[0x0][0x188], -R57 ;  /* 0x000062003e3e7a23 */ /* 0x000fce0000000839 */
[----:B------:R2:W3:Y:S01]  /*1c30*/  MUFU.EX2 R130, R67 ;  /* 0x0000004300827308 */ /* 0x0004e20000000800 */
[----:B------:R-:W-:-:S07]  /*1c40*/  FFMA R60, R60, c[0x0][0x188], -R127 ;  /* 0x000062003c3c7a23 */ /* 0x000fce000000087f */
[----:B------:R-:W-:Y:S08]  /*1c50*/  MUFU.EX2 R134, R134 ;  /* 0x0000008600867308 */ /* 0x000ff00000000800 */
[----:B------:R-:W4:Y:S08]  /*1c60*/  MUFU.EX2 R129, R129 ;  /* 0x0000008100817308 */ /* 0x000f300000000800 */
[----:B------:R-:W5:Y:S01]  /*1c70*/  MUFU.EX2 R55, R55 ;  /* 0x0000003700377308 */ /* 0x000f620000000800 */
[----:B------:R-:W-:-:S02]  /*1c80*/  FFMA R61, R61, c[0x0][0x188], -R127 ;  /* 0x000062003d3d7a23 */ /* 0x000fc4000000087f */
[----:B------:R-:W-:Y:S02]  /*1c90*/  FFMA R24, R24, c[0x0][0x188], -R127 ;  /* 0x0000620018187a23 */ /* 0x000fe4000000087f */
[----:B------:R-:W-:Y:S02]  /*1ca0*/  FMUL R5, R5, 1.4426950216293334961 ;  /* 0x3fb8aa3b05057820 */ /* 0x000fe40000400000 */
[----:B------:R-:W-:Y:S01]  /*1cb0*/  FMUL R54, R54, 1.4426950216293334961 ;  /* 0x3fb8aa3b36367820 */ /* 0x000fe20000400000 */
[----:B------:R-:W0:Y:S01]  /*1cc0*/  MUFU.EX2 R64, R132 ;  /* 0x0000008400407308 */ /* 0x000e220000000800 */
[----:B------:R-:W-:Y:S02]  /*1cd0*/  FMUL R62, R62, 1.4426950216293334961 ;  /* 0x3fb8aa3b3e3e7820 */ /* 0x000fe40000400000 */
[--C-:B------:R-:W-:Y:S02]  /*1ce0*/  FFMA R59, R59, c[0x0][0x188], -R57.reuse ;  /* 0x000062003b3b7a23 */ /* 0x100fe40000000839 */
[----:B------:R-:W-:-:S02]  /*1cf0*/  FFMA R70, R70, c[0x0][0x188], -R57 ;  /* 0x0000620046467a23 */ /* 0x000fc40000000839 */
[----:B------:R-:W-:Y:S02]  /*1d00*/  FMUL R60, R60, 1.4426950216293334961 ;  /* 0x3fb8aa3b3c3c7820 */ /* 0x000fe40000400000 */
[--C-:B------:R-:W-:Y:S02]  /*1d10*/  FFMA R9, R9, c[0x0][0x188], -R127.reuse ;  /* 0x0000620009097a23 */ /* 0x100fe4000000087f */
[----:B------:R-:W-:Y:S01]  /*1d20*/  FFMA R4, R4, c[0x0][0x188], -R127 ;  /* 0x0000620004047a23 */ /* 0x000fe2000000087f */
[----:B------:R-:W-:Y:S01]  /*1d30*/  MUFU.EX2 R131, R131 ;  /* 0x0000008300837308 */ /* 0x000fe20000000800 */
[----:B------:R-:W-:Y:S02]  /*1d40*/  FMUL R61, R61, 1.4426950216293334961 ;  /* 0x3fb8aa3b3d3d7820 */ /* 0x000fe40000400000 */
[----:B------:R-:W-:Y:S02]  /*1d50*/  FMUL R52, R52, 1.4426950216293334961 ;  /* 0x3fb8aa3b34347820 */ /* 0x000fe40000400000 */
[----:B------:R-:W-:-:S02]  /*1d60*/  FMUL R24, R24, 1.4426950216293334961 ;  /* 0x3fb8aa3b18187820 */ /* 0x000fc40000400000 */
[----:B------:R-:W-:Y:S01]  /*1d70*/  FFMA R63, R63, c[0x0][0x188], -R57 ;  /* 0x000062003f3f7a23 */ /* 0x000fe20000000839 */
[----:B------:R0:W-:Y:S01]  /*1d80*/  MUFU.EX2 R53, R5 ;  /* 0x0000000500357308 */ /* 0x0001e20000000800 */
[----:B--2---:R-:W-:Y:S01]  /*1d90*/  FADD R67, R141, R144 ;  /* 0x000000908d437221 */ /* 0x004fe20000000000 */
[----:B------:R-:W-:Y:S01]  /*1da0*/  F2FP.PACK_AB R32, R144, R141 ;  /* 0x0000008d9020723e */ /* 0x000fe200000000ff */
[----:B------:R-:W-:Y:S02]  /*1db0*/  FMUL R9, R9, 1.4426950216293334961 ;  /* 0x3fb8aa3b09097820 */ /* 0x000fe40000400000 */
[----:B------:R-:W-:-:S03]  /*1dc0*/  FMUL R4, R4, 1.4426950216293334961 ;  /* 0x3fb8aa3b04047820 */ /* 0x000fc60000400000 */
[----:B------:R2:W1:Y:S01]  /*1dd0*/  MUFU.EX2 R153, R54 ;  /* 0x0000003600997308 */ /* 0x0004620000000800 */
[----:B0-----:R-:W-:Y:S02]  /*1de0*/  FMUL R5, R70, 1.4426950216293334961 ;  /* 0x3fb8aa3b46057820 */ /* 0x001fe40000400000 */
[----:B---3--:R-:W-:Y:S01]  /*1df0*/  FADD R70, R33, R130 ;  /* 0x0000008221467221 */ /* 0x008fe20000000000 */
[----:B------:R-:W-:Y:S01]  /*1e00*/  F2FP.PACK_AB R33, R130, R33 ;  /* 0x000000218221723e */ /* 0x000fe200000000ff */
[----:B------:R-:W-:-:S03]  /*1e10*/  FFMA R58, R58, c[0x0][0x188], -R57 ;  /* 0x000062003a3a7a23 */ /* 0x000fc60000000839 */
[----:B------:R0:W-:Y:S01]  /*1e20*/  MUFU.EX2 R155, R62 ;  /* 0x0000003e009b7308 */ /* 0x0001e20000000800 */
[----:B--2---:R-:W-:Y:S02]  /*1e30*/  FMUL R54, R59, 1.4426950216293334961 ;  /* 0x3fb8aa3b3b367820 */ /* 0x004fe40000400000 */
[--C-:B------:R-:W-:Y:S01]  /*1e40*/  FFMA R59, R34, c[0x0][0x188], -R57.reuse ;  /* 0x00006200223b7a23 */ /* 0x100fe20000000839 */
[----:B----4-:R-:W-:Y:S01]  /*1e50*/  F2FP.PACK_AB R34, R129, R134 ;  /* 0x000000868122723e */ /* 0x010fe200000000ff */
[--C-:B------:R-:W-:Y:S02]  /*1e60*/  FFMA R71, R71, c[0x0][0x188], -R57.reuse ;  /* 0x0000620047477a23 */ /* 0x100fe40000000839 */
[----:B------:R-:W-:Y:S02]  /*1e70*/  FMUL R28, R65, R28 ;  /* 0x0000001c411c7220 */ /* 0x000fe40000400000 */
[----:B0-----:R-:W-:Y:S01]  /*1e80*/  FFMA R62, R35, c[0x0][0x188], -R57 ;  /* 0x00006200233e7a23 */ /* 0x001fe20000000839 */
[----:B------:R-:W-:Y:S01]  /*1e90*/  F2FP.PACK_AB R35, R160, R25 ;  /* 0x00000019a023723e */ /* 0x000fe200000000ff */
[----:B------:R-:W-:Y:S01]  /*1ea0*/  FMUL R29, R65, R29 ;  /* 0x0000001d411d7220 */ /* 0x000fe20000400000 */
[----:B------:R-:W-:Y:S01]  /*1eb0*/  MUFU.EX2 R60, R60 ;  /* 0x0000003c003c7308 */ /* 0x000fe20000000800 */
[----:B-----5:R-:W-:-:S02]  /*1ec0*/  FMUL R30, R55, R30 ;  /* 0x0000001e371e7220 */ /* 0x020fc40000400000 */
[----:B------:R-:W-:Y:S02]  /*1ed0*/  FMUL R31, R55, R31 ;  /* 0x0000001f371f7220 */ /* 0x000fe40000400000 */
[----:B------:R-:W-:Y:S02]  /*1ee0*/  FMUL R63, R63, 1.4426950216293334961 ;  /* 0x3fb8aa3b3f3f7820 */ /* 0x000fe40000400000 */
[----:B------:R-:W-:Y:S01]  /*1ef0*/  FADD R134, R134, R67 ;  /* 0x0000004386867221 */ /* 0x000fe20000000000 */
[----:B------:R-:W0:Y:S01]  /*1f00*/  MUFU.EX2 R133, R61 ;  /* 0x0000003d00857308 */ /* 0x000e220000000800 */
[----:B------:R-:W-:Y:S02]  /*1f10*/  FFMA R17, R42, c[0x0][0x188], -R57 ;  /* 0x000062002a117a23 */ /* 0x000fe40000000839 */
[----:B------:R-:W-:Y:S02]  /*1f20*/  FMUL R16, R16, 1.4426950216293334961 ;  /* 0x3fb8aa3b10107820 */ /* 0x000fe40000400000 */
[----:B------:R-:W-:-:S03]  /*1f30*/  FMUL R20, R65, R20 ;  /* 0x0000001441147220 */ /* 0x000fc60000400000 */
[----:B------:R2:W-:Y:S01]  /*1f40*/  MUFU.EX2 R147, R24 ;  /* 0x0000001800937308 */ /* 0x0005e20000000800 */
[----:B------:R-:W-:Y:S02]  /*1f50*/  FMUL R22, R55, R22 ;  /* 0x0000001637167220 */ /* 0x000fe40000400000 */
[----:B------:R-:W-:Y:S02]  /*1f60*/  FMUL R21, R65, R21 ;  /* 0x0000001541157220 */ /* 0x000fe40000400000 */
[----:B------:R-:W-:-:S03]  /*1f70*/  FMUL R23, R55, R23 ;  /* 0x0000001737177220 */ /* 0x000fc60000400000 */
[----:B------:R-:W-:Y:S01]  /*1f80*/  MUFU.EX2 R149, R52 ;  /* 0x0000003400957308 */ /* 0x000fe20000000800 */
[----:B--2---:R-:W-:Y:S02]  /*1f90*/  FMUL R24, R8, 1.4426950216293334961 ;  /* 0x3fb8aa3b08187820 */ /* 0x004fe40000400000 */
[----:B------:R-:W-:Y:S02]  /*1fa0*/  FADD R129, R129, R134 ;  /* 0x0000008681817221 */ /* 0x000fe40000000000 */
[----:B------:R-:W-:-:S03]  /*1fb0*/  FFMA R66, R27, c[0x0][0x188], -R57 ;  /* 0x000062001b427a23 */ /* 0x000fc60000000839 */
[----:B------:R2:W-:Y:S01]  /*1fc0*/  MUFU.EX2 R41, R9 ;  /* 0x0000000900297308 */ /* 0x0005e20000000800 */
[----:B------:R-:W-:-:S07]  /*1fd0*/  FMUL R17, R17, 1.4426950216293334961 ;  /* 0x3fb8aa3b11117820 */ /* 0x000fce0000400000 */
[----:B------:R3:W-:Y:S01]  /*1fe0*/  MUFU.EX2 R52, R4 ;  /* 0x0000000400347308 */ /* 0x0007e20000000800 */
[----:B--2---:R-:W-:Y:S02]  /*1ff0*/  FMUL R9, R58, 1.4426950216293334961 ;  /* 0x3fb8aa3b3a097820 */ /* 0x004fe40000400000 */
[----:B------:R-:W-:-:S05]  /*2000*/  FFMA R58, R39, c[0x0][0x188], -R57 ;  /* 0x00006200273a7a23 */ /* 0x000fca0000000839 */
[----:B------:R2:W4:Y:S01]  /*2010*/  MUFU.EX2 R164, R63 ;  /* 0x0000003f00a47308 */ /* 0x0005220000000800 */
[----:B---3--:R-:W-:Y:S02]  /*2020*/  FMUL R4, R71, 1.4426950216293334961 ;  /* 0x3fb8aa3b47047820 */ /* 0x008fe40000400000 */
[----:B------:R-:W-:Y:S02]  /*2030*/  FADD R71, R25, R70 ;  /* 0x0000004619477221 */ /* 0x000fe40000000000 */
[----:B------:R-:W-:-:S03]  /*2040*/  FFMA R56, R56, c[0x0][0x188], -R127 ;  /* 0x0000620038387a23 */ /* 0x000fc6000000087f */
[----:B------:R3:W-:Y:S01]  /*2050*/  MUFU.EX2 R39, R24 ;  /* 0x0000001800277308 */ /* 0x0007e20000000800 */
[----:B--2---:R-:W-:Y:S02]  /*2060*/  FFMA R63, R26, c[0x0][0x188], -R57 ;  /* 0x000062001a3f7a23 */ /* 0x004fe40000000839 */
[----:B------:R-:W-:Y:S02]  /*2070*/  FADD R160, R160, R71 ;  /* 0x00000047a0a07221 */ /* 0x000fe40000000000 */
[----:B------:R-:W-:-:S03]  /*2080*/  FFMA R8, R38, c[0x0][0x188], -R57 ;  /* 0x0000620026087a23 */ /* 0x000fc60000000839 */
[----:B------:R2:W-:Y:S01]  /*2090*/  MUFU.EX2 R42, R16 ;  /* 0x00000010002a7308 */ /* 0x0005e20000000800 */
[----:B---3--:R-:W-:Y:S01]  /*20a0*/  HMMA.16816.F32 R24, R32, R44, R28 ;  /* 0x0000002c2018723c */ /* 0x008fe2000000181c */
[----:B------:R-:W-:Y:S02]  /*20b0*/  FFMA R67, R19, c[0x0][0x188], -R57 ;  /* 0x0000620013437a23 */ /* 0x000fe40000000839 */
[----:B------:R-:W-:Y:S02]  /*20c0*/  FMUL R56, R56, 1.4426950216293334961 ;  /* 0x3fb8aa3b38387820 */ /* 0x000fe40000400000 */
[----:B--2---:R-:W-:-:S03]  /*20d0*/  FADD R16, R64, R129 ;  /* 0x0000008140107221 */ /* 0x004fc60000000000 */
[----:B-1----:R-:W-:Y:S01]  /*20e0*/  HMMA.16816.F32 R32, R32, R48, R20 ;  /* 0x000000302020723c */ /* 0x002fe20000001814 */
[----:B------:R1:W-:Y:S01]  /*20f0*/  MUFU.EX2 R38, R17 ;  /* 0x0000001100267308 */ /* 0x0003e20000000800 */
[----:B------:R-:W-:Y:S01]  /*2100*/  FADD R19, R153, R160 ;  /* 0x000000a099137221 */ /* 0x000fe20000000000 */
[----:B------:R-:W2:Y:S01]  /*2110*/  LDSM.16.M88.4 R20, [R112] ;  /* 0x000000007014783b */ /* 0x000ea20000000200 */
[----:B------:R-:W-:Y:S01]  /*2120*/  FFMA R68, R68, c[0x0][0x188], -R127 ;  /* 0x0000620044447a23 */ /* 0x000fe2000000087f */
[----:B------:R-:W-:Y:S01]  /*2130*/  F2FP.PACK_AB R29, R162, R153 ;  /* 0x00000099a21d723e */ /* 0x000fe200000000ff */
[----:B-1----:R-:W-:-:S03]  /*2140*/  FADD R17, R131, R16 ;  /* 0x0000001083117221 */ /* 0x002fc60000000000 */
[----:B------:R-:W1:Y:S01]  /*2150*/  MUFU.EX2 R132, R56 ;  /* 0x0000003800847308 */ /* 0x000e620000000800 */
[----:B0-----:R-:W-:Y:S01]  /*2160*/  F2FP.PACK_AB R30, R133, R60 ;  /* 0x0000003c851e723e */ /* 0x001fe200000000ff */
[----:B------:R-:W-:Y:S02]  /*2170*/  FFMA R45, R18, c[0x0][0x188], -R57 ;  /* 0x00006200122d7a23 */ /* 0x000fe40000000839 */
[----:B------:R-:W-:Y:S02]  /*2180*/  FADD R60, R60, R17 ;  /* 0x000000113c3c7221 */ /* 0x000fe40000000000 */
[----:B------:R-:W-:Y:S02]  /*2190*/  FADD R162, R162, R19 ;  /* 0x00000013a2a27221 */ /* 0x000fe40000000000 */
[----:B------:R-:W-:Y:S01]  /*21a0*/  FMUL R68, R68, 1.4426950216293334961 ;  /* 0x3fb8aa3b44447820 */ /* 0x000fe20000400000 */
[----:B------:R-:W0:Y:S01]  /*21b0*/  LDSM.16.M88.4 R16, [R112+0x800] ;  /* 0x000800007010783b */ /* 0x000e220000000200 */
[----:B------:R-:W-:-:S02]  /*21c0*/  F2FP.PACK_AB R28, R131, R64 ;  /* 0x00000040831c723e */ /* 0x000fc400000000ff */
[----:B----4-:R-:W-:Y:S02]  /*21d0*/  F2FP.PACK_AB R31, R164, R155 ;  /* 0x0000009ba41f723e */ /* 0x010fe400000000ff */
[----:B------:R-:W3:Y:S01]  /*21e0*/  MUFU.EX2 R68, R68 ;  /* 0x0000004400447308 */ /* 0x000ee20000000800 */
[----:B------:R-:W-:Y:S02]  /*21f0*/  FMUL R8, R8, 1.4426950216293334961 ;  /* 0x3fb8aa3b08087820 */ /* 0x000fe40000400000 */
[----:B------:R-:W-:Y:S02]  /*2200*/  FFMA R12, R12, c[0x0][0x188], -R127 ;  /* 0x000062000c0c7a23 */ /* 0x000fe4000000087f */
[----:B------:R-:W-:-:S03]  /*2210*/  FADD R133, R133, R60 ;  /* 0x0000003c85857221 */ /* 0x000fc60000000000 */
[----:B------:R-:W4:Y:S01]  /*2220*/  MUFU.EX2 R9, R9 ;  /* 0x0000000900097308 */ /* 0x000f220000000800 */
[----:B------:R-:W-:Y:S01]  /*2230*/  HMMA.16816.F32 R24, R28, R46, R24 ;  /* 0x0000002e1c18723c */ /* 0x000fe20000001818 */
[----:B------:R-:W-:Y:S02]  /*2240*/  FMUL R12, R12, 1.4426950216293334961 ;  /* 0x3fb8aa3b0c0c7820 */ /* 0x000fe40000400000 */
[----:B------:R-:W-:-:S04]  /*2250*/  FFMA R13, R13, c[0x0][0x188], -R127 ;  /* 0x000062000d0d7a23 */ /* 0x000fc8000000087f */
[----:B------:R-:W5:Y:S01]  /*2260*/  MUFU.EX2 R137, R137 ;  /* 0x0000008900897308 */ /* 0x000f620000000800 */
[----:B------:R-:W-:Y:S01]  /*2270*/  FFMA R74, R74, c[0x0][0x188], -R57 ;  /* 0x000062004a4a7a23 */ /* 0x000fe20000000839 */
[----:B------:R-:W-:Y:S01]  /*2280*/  HMMA.16816.F32 R32, R28, R50, R32 ;  /* 0x000000321c20723c */ /* 0x000fe20000001820 */
[----:B------:R-:W-:-:S05]  /*2290*/  FADD R155, R155, R162 ;  /* 0x000000a29b9b7221 */ /* 0x000fca0000000000 */
[----:B------:R-:W0:Y:S01]  /*22a0*/  MUFU.EX2 R54, R54 ;  /* 0x0000003600367308 */ /* 0x000e220000000800 */
[----:B------:R-:W-:Y:S02]  /*22b0*/  FFMA R47, R11, c[0x0][0x188], -R57 ;  /* 0x000062000b2f7a23 */ /* 0x000fe40000000839 */
[----:B------:R-:W-:-:S05]  /*22c0*/  FMUL R13, R13, 1.4426950216293334961 ;  /* 0x3fb8aa3b0d0d7820 */ /* 0x000fca0000400000 */
[----:B------:R-:W-:Y:S01]  /*22d0*/  MUFU.EX2 R5, R5 ;  /* 0x0000000500057308 */ /* 0x000fe20000000800 */
[----:B------:R-:W-:-:S07]  /*22e0*/  FFMA R75, R75, c[0x0][0x188], -R57 ;  /* 0x000062004b4b7a23 */ /* 0x000fce0000000839 */
[----:B------:R-:W-:Y:S01]  /*22f0*/  MUFU.EX2 R4, R4 ;  /* 0x0000000400047308 */ /* 0x000fe20000000800 */
[----:B------:R-:W-:-:S07]  /*2300*/  FADD R164, R164, R155 ;  /* 0x0000009ba4a47221 */ /* 0x000fce0000000000 */
[----:B------:R1:W-:Y:S01]  /*2310*/  MUFU.EX2 R44, R8 ;  /* 0x00000008002c7308 */ /* 0x0003e20000000800 */
[----:B------:R-:W-:-:S07]  /*2320*/  FFMA R46, R10, c[0x0][0x188], -R57 ;  /* 0x000062000a2e7a23 */ /* 0x000fce0000000839 */
[----:B------:R-:W0:Y:S01]  /*2330*/  MUFU.EX2 R69, R69 ;  /* 0x0000004500457308 */ /* 0x000e220000000800 */
[----:B-1----:R-:W-:-:S04]  /*2340*/  FADD R8, R132, R133 ;  /* 0x0000008584087221 */ /* 0x002fc80000000000 */
[----:B------:R-:W-:-:S03]  /*2350*/  FADD R11, R135, R8 ;  /* 0x00000008870b7221 */ /* 0x000fc60000000000 */
[----:B------:R1:W-:Y:S01]  /*2360*/  MUFU.EX2 R56, R12 ;  /* 0x0000000c00387308 */ /* 0x0003e20000000800 */
[----:B---3--:R-:W-:Y:S02]  /*2370*/  FADD R10, R68, R11 ;  /* 0x0000000b440a7221 */ /* 0x008fe40000000000 */
[----:B----4-:R-:W-:Y:S02]  /*2380*/  FADD R11, R9, R164 ;  /* 0x000000a4090b7221 */ /* 0x010fe40000000000 */
[----:B-1----:R-:W-:-:S03]  /*2390*/  FMUL R12, R74, 1.4426950216293334961 ;  /* 0x3fb8aa3b4a0c7820 */ /* 0x002fc60000400000 */
[----:B------:R1:W-:Y:S01]  /*23a0*/  MUFU.EX2 R61, R13 ;  /* 0x0000000d003d7308 */ /* 0x0003e20000000800 */
[----:B-----5:R-:W-:Y:S01]  /*23b0*/  FADD R30, R137, R10 ;  /* 0x0000000a891e7221 */ /* 0x020fe20000000000 */
[----:B------:R-:W-:Y:S01]  /*23c0*/  F2FP.PACK_AB R8, R135, R132 ;  /* 0x000000848708723e */ /* 0x000fe200000000ff */
[----:B0-----:R-:W-:Y:S02]  /*23d0*/  FADD R28, R54, R11 ;  /* 0x0000000b361c7221 */ /* 0x001fe40000000000 */
[----:B-1----:R-:W-:-:S03]  /*23e0*/  FMUL R13, R75, 1.4426950216293334961 ;  /* 0x3fb8aa3b4b0d7820 */ /* 0x002fc60000400000 */
[----:B------:R-:W0:Y:S01]  /*23f0*/  MUFU.EX2 R12, R12 ;  /* 0x0000000c000c7308 */ /* 0x000e220000000800 */
[----:B------:R-:W-:Y:S01]  /*2400*/  F2FP.PACK_AB R10, R137, R68 ;  /* 0x00000044890a723e */ /* 0x000fe200000000ff */
[----:B------:R-:W-:Y:S01]  /*2410*/  FADD R29, R69, R30 ;  /* 0x0000001e451d7221 */ /* 0x000fe20000000000 */
[----:B------:R-:W-:Y:S02]  /*2420*/  F2FP.PACK_AB R9, R54, R9 ;  /* 0x000000093609723e */ /* 0x000fe400000000ff */
[----:B------:R-:W-:-:S03]  /*2430*/  F2FP.PACK_AB R11, R4, R5 ;  /* 0x00000005040b723e */ /* 0x000fc600000000ff */
[----:B------:R-:W1:Y:S01]  /*2440*/  MUFU.EX2 R158, R158 ;  /* 0x0000009e009e7308 */ /* 0x000e620000000800 */
[----:B------:R-:W-:Y:S02]  /*2450*/  FFMA R48, R6, c[0x0][0x188], -R57 ;  /* 0x0000620006307a23 */ /* 0x000fe40000000839 */
[----:B------:R-:W-:-:S05]  /*2460*/  FADD R5, R5, R28 ;  /* 0x0000001c05057221 */ /* 0x000fca0000000000 */
[----:B------:R-:W3:Y:S01]  /*2470*/  MUFU.EX2 R13, R13 ;  /* 0x0000000d000d7308 */ /* 0x000ee20000000800 */
[----:B------:R-:W-:Y:S02]  /*2480*/  FADD R6, R146, R29 ;  /* 0x0000001d92067221 */ /* 0x000fe40000000000 */
[--C-:B------:R-:W-:Y:S01]  /*2490*/  FFMA R43, R43, c[0x0][0x188], -R57.reuse ;  /* 0x000062002b2b7a23 */ /* 0x100fe20000000839 */
[C---:B--2---:R-:W-:Y:S01]  /*24a0*/  HMMA.16816.F32 R28, R8.reuse, R20, R24 ;  /* 0x00000014081c723c */ /* 0x044fe20000001818 */
[----:B------:R-:W-:Y:S02]  /*24b0*/  FFMA R49, R7, c[0x0][0x188], -R57 ;  /* 0x0000620007317a23 */ /* 0x000fe40000000839 */
[----:B------:R-:W-:Y:S02]  /*24c0*/  FADD R5, R4, R5 ;  /* 0x0000000504057221 */ /* 0x000fe40000000000 */
[----:B------:R-:W-:Y:S01]  /*24d0*/  FADD R7, R149, R6 ;  /* 0x0000000695077221 */ /* 0x000fe20000000000 */
[----:B------:R-:W2:Y:S01]  /*24e0*/  MUFU.EX2 R73, R73 ;  /* 0x0000004900497308 */ /* 0x000ea20000000800 */
[----:B------:R-:W-:Y:S01]  /*24f0*/  FMUL R43, R43, 1.4426950216293334961 ;  /* 0x3fb8aa3b2b2b7820 */ /* 0x000fe20000400000 */
[----:B------:R-:W-:Y:S01]  /*2500*/  HMMA.16816.F32 R32, R8, R16, R32 ;  /* 0x000000100820723c */ /* 0x000fe20000001820 */
[----:B0-----:R-:W-:Y:S01]  /*2510*/  FADD R20, R12, R5 ;  /* 0x000000050c147221 */ /* 0x001fe20000000000 */
[----:B------:R-:W-:Y:S01]  /*2520*/  LDSM.16.M88.4 R8, [R120+0x880] ;  /* 0x000880007808783b */ /* 0x000fe20000000200 */
[----:B-1----:R-:W-:-:S02]  /*2530*/  FADD R21, R158, R7 ;  /* 0x000000079e157221 */ /* 0x002fc40000000000 */
[C---:B---3--:R-:W-:Y:S01]  /*2540*/  FADD R20, R13.reuse, R20 ;  /* 0x000000140d147221 */ /* 0x048fe20000000000 */
[----:B------:R-:W0:Y:S01]  /*2550*/  LDSM.16.M88.4 R4, [R120+0x80] ;  /* 0x000080007804783b */ /* 0x000e220000000200 */
[----:B------:R-:W1:Y:S01]  /*2560*/  MUFU.EX2 R43, R43 ;  /* 0x0000002b002b7308 */ /* 0x000e620000000800 */
[----:B------:R-:W-:Y:S01]  /*2570*/  F2FP.PACK_AB R25, R13, R12 ;  /* 0x0000000c0d19723e */ /* 0x000fe200000000ff */
[----:B------:R-:W-:Y:S02]  /*2580*/  FMUL R58, R58, 1.4426950216293334961 ;  /* 0x3fb8aa3b3a3a7820 */ /* 0x000fe40000400000 */
[----:B------:R-:W-:Y:S02]  /*2590*/  FADD R13, R39, R20 ;  /* 0x00000014270d7221 */ /* 0x000fe40000000000 */
[----:B------:R-:W-:Y:S01]  /*25a0*/  FMUL R59, R59, 1.4426950216293334961 ;  /* 0x3fb8aa3b3b3b7820 */ /* 0x000fe20000400000 */
[----:B------:R-:W-:Y:S01]  /*25b0*/  F2FP.PACK_AB R24, R146, R69 ;  /* 0x000000459218723e */ /* 0x000fe200000000ff */
[----:B------:R-:W-:Y:S01]  /*25c0*/  FADD R12, R72, R21 ;  /* 0x00000015480c7221 */ /* 0x000fe20000000000 */
[----:B------:R-:W3:Y:S01]  /*25d0*/  MUFU.EX2 R71, R58 ;  /* 0x0000003a00477308 */ /* 0x000ee20000000800 */
[----:B------:R-:W-:Y:S01]  /*25e0*/  F2FP.PACK_AB R26, R158, R149 ;  /* 0x000000959e1a723e */ /* 0x000fe200000000ff */
[C---:B------:R-:W-:Y:S01]  /*25f0*/  FADD R13, R42.reuse, R13 ;  /* 0x0000000d2a0d7221 */ /* 0x040fe20000000000 */
[----:B------:R-:W-:Y:S01]  /*2600*/  F2FP.PACK_AB R27, R42, R39 ;  /* 0x000000272a1b723e */ /* 0x000fe200000000ff */
[----:B------:R-:W-:-:S02]  /*2610*/  FMUL R62, R62, 1.4426950216293334961 ;  /* 0x3fb8aa3b3e3e7820 */ /* 0x000fc40000400000 */
[----:B------:R-:W-:Y:S02]  /*2620*/  FFMA R20, R14, c[0x0][0x188], -R57 ;  /* 0x000062000e147a23 */ /* 0x000fe40000000839 */
[----:B--2---:R-:W-:Y:S01]  /*2630*/  FADD R12, R73, R12 ;  /* 0x0000000c490c7221 */ /* 0x004fe20000000000 */
[----:B------:R-:W2:Y:S01]  /*2640*/  MUFU.EX2 R59, R59 ;  /* 0x0000003b003b7308 */ /* 0x000ea20000000800 */
[----:B------:R-:W-:Y:S01]  /*2650*/  FADD R14, R38, R13 ;  /* 0x0000000d260e7221 */ /* 0x000fe20000000000 */
[C---:B------:R-:W-:Y:S01]  /*2660*/  HMMA.16816.F32 R28, R24.reuse, R22, R28 ;  /* 0x00000016181c723c */ /* 0x040fe2000000181c */
[----:B------:R-:W-:Y:S02]  /*2670*/  FMUL R63, R63, 1.4426950216293334961 ;  /* 0x3fb8aa3b3f3f7820 */ /* 0x000fe40000400000 */
[----:B------:R-:W-:Y:S02]  /*2680*/  FFMA R21, R15, c[0x0][0x188], -R57 ;  /* 0x000062000f157a23 */ /* 0x000fe40000000839 */
[----:B------:R-:W-:Y:S01]  /*2690*/  FADD R15, R151, R12 ;  /* 0x0000000c970f7221 */ /* 0x000fe20000000000 */
[----:B------:R-:W4:Y:S01]  /*26a0*/  MUFU.EX2 R62, R62 ;  /* 0x0000003e003e7308 */ /* 0x000f220000000800 */
[----:B-1----:R-:W-:Y:S01]  /*26b0*/  FADD R13, R43, R14 ;  /* 0x0000000e2b0d7221 */ /* 0x002fe20000000000 */
[----:B------:R-:W-:Y:S01]  /*26c0*/  HMMA.16816.F32 R32, R24, R18, R32 ;  /* 0x000000121820723c */ /* 0x000fe20000001820 */
[----:B------:R-:W-:-:S02]  /*26d0*/  FMUL R66, R66, 1.4426950216293334961 ;  /* 0x3fb8aa3b42427820 */ /* 0x000fc40000400000 */
[----:B------:R-:W-:-:S03]  /*26e0*/  FADD R16, R156, R15 ;  /* 0x0000000f9c107221 */ /* 0x000fc60000000000 */
[----:B------:R-:W1:Y:S01]  /*26f0*/  MUFU.EX2 R63, R63 ;  /* 0x0000003f003f7308 */ /* 0x000e620000000800 */
[----:B------:R-:W-:Y:S02]  /*2700*/  FADD R18, R44, R13 ;  /* 0x0000000d2c127221 */ /* 0x000fe40000000000 */
[----:B------:R-:W-:Y:S02]  /*2710*/  FMUL R45, R45, 1.4426950216293334961 ;  /* 0x3fb8aa3b2d2d7820 */ /* 0x000fe40000400000 */
[----:B------:R-:W-:Y:S02]  /*2720*/  FADD R15, R145, R16 ;  /* 0x00000010910f7221 */ /* 0x000fe40000000000 */
[----:B---3--:R-:W-:Y:S01]  /*2730*/  FADD R18, R71, R18 ;  /* 0x0000001247127221 */ /* 0x008fe20000000000 */
[----:B------:R-:W3:Y:S01]  /*2740*/  MUFU.EX2 R66, R66 ;  /* 0x0000004200427308 */ /* 0x000ee20000000800 */
[----:B------:R-:W-:Y:S02]  /*2750*/  FADD R16, R150, R15 ;  /* 0x0000000f96107221 */ /* 0x000fe40000000000 */
[----:B------:R-:W-:-:S02]  /*2760*/  FMUL R67, R67, 1.4426950216293334961 ;  /* 0x3fb8aa3b43437820 */ /* 0x000fc40000400000 */
[----:B--2---:R-:W-:-:S03]  /*2770*/  FADD R17, R59, R18 ;  /* 0x000000123b117221 */ /* 0x004fc60000000000 */
[----:B------:R-:W2:Y:S01]  /*2780*/  MUFU.EX2 R45, R45 ;  /* 0x0000002d002d7308 */ /* 0x000ea20000000800 */
[----:B------:R-:W-:Y:S01]  /*2790*/  FADD R19, R147, R16 ;  /* 0x0000001093137221 */ /* 0x000fe20000000000 */
[----:B------:R-:W-:Y:S01]  /*27a0*/  F2FP.PACK_AB R12, R73, R72 ;  /* 0x00000048490c723e */ /* 0x000fe200000000ff */
[----:B------:R-:W-:Y:S01]  /*27b0*/  FMUL R46, R46, 1.4426950216293334961 ;  /* 0x3fb8aa3b2e2e7820 */ /* 0x000fe20000400000 */
[----:B------:R-:W-:Y:S01]  /*27c0*/  F2FP.PACK_AB R14, R156, R151 ;  /* 0x000000979c0e723e */ /* 0x000fe200000000ff */
[----:B----4-:R-:W-:Y:S01]  /*27d0*/  FADD R22, R62, R17 ;  /* 0x000000113e167221 */ /* 0x010fe20000000000 */
[----:B------:R-:W-:Y:S02]  /*27e0*/  F2FP.PACK_AB R13, R43, R38 ;  /* 0x000000262b0d723e */ /* 0x000fe400000000ff */
[----:B------:R-:W4:Y:S01]  /*27f0*/  MUFU.EX2 R37, R37 ;  /* 0x0000002500257308 */ /* 0x000f220000000800 */
[----:B------:R-:W-:Y:S01]  /*2800*/  F2FP.PACK_AB R15, R71, R44 ;  /* 0x0000002c470f723e */ /* 0x000fe200000000ff */
[----:B------:R-:W-:-:S02]  /*2810*/  FADD R23, R154, R19 ;  /* 0x000000139a177221 */ /* 0x000fc40000000000 */
[----:B------:R-:W-:-:S04]  /*2820*/  FMUL R47, R47, 1.4426950216293334961 ;  /* 0x3fb8aa3b2f2f7820 */ /* 0x000fc80000400000 */
[----:B------:R-:W5:Y:S01]  /*2830*/  MUFU.EX2 R50, R67 ;  /* 0x0000004300327308 */ /* 0x000f620000000800 */
[----:B-1----:R-:W-:Y:S01]  /*2840*/  FADD R19, R63, R22 ;  /* 0x000000163f137221 */ /* 0x002fe20000000000 */
[----:B0-----:R-:W-:Y:S01]  /*2850*/  HMMA.16816.F32 R24, R12, R4, R28 ;  /* 0x000000040c18723c */ /* 0x001fe2000000181c */
[----:B------:R-:W-:-:S05]  /*2860*/  FMUL R48, R48, 1.4426950216293334961 ;  /* 0x3fb8aa3b30307820 */ /* 0x000fca0000400000 */
[----:B------:R-:W0:Y:S01]  /*2870*/  MUFU.EX2 R39, R46 ;  /* 0x0000002e00277308 */ /* 0x000e220000000800 */
[----:B---3--:R-:W-:Y:S02]  /*2880*/  FADD R22, R66, R19 ;  /* 0x0000001342167221 */ /* 0x008fe40000000000 */
[----:B------:R-:W-:Y:S01]  /*2890*/  FMUL R49, R49, 1.4426950216293334961 ;  /* 0x3fb8aa3b31317820 */ /* 0x000fe20000400000 */
[----:B------:R-:W-:Y:S01]  /*28a0*/  HMMA.16816.F32 R32, R12, R8, R32 ;  /* 0x000000080c20723c */ /* 0x000fe20000001820 */
[----:B------:R-:W-:Y:S01]  /*28b0*/  FMUL R4, R20, 1.4426950216293334961 ;  /* 0x3fb8aa3b14047820 */ /* 0x000fe20000400000 */
[----:B------:R-:W-:Y:S02]  /*28c0*/  F2FP.PACK_AB R16, R150, R145 ;  /* 0x000000919610723e */ /* 0x000fe400000000ff */
[----:B------:R-:W1:Y:S01]  /*28d0*/  MUFU.EX2 R42, R47 ;  /* 0x0000002f002a7308 */ /* 0x000e620000000800 */
[----:B------:R-:W-:Y:S01]  /*28e0*/  FADD R20, R36, R23 ;  /* 0x0000001724147221 */ /* 0x000fe20000000000 */
[----:B------:R-:W-:Y:S01]  /*28f0*/  F2FP.PACK_AB R18, R154, R147 ;  /* 0x000000939a12723e */ /* 0x000fe200000000ff */
[----:B--2---:R-:W-:Y:S01]  /*2900*/  FADD R5, R45, R22 ;  /* 0x000000162d057221 */ /* 0x004fe20000000000 */
[----:B------:R-:W-:Y:S01]  /*2910*/  F2FP.PACK_AB R17, R62, R59 ;  /* 0x0000003b3e11723e */ /* 0x000fe200000000ff */
[----:B------:R-:W-:Y:S03]  /*2920*/  LDSM.16.M88.4 R28, [R112+0x80] ;  /* 0x00008000701c783b */ /* 0x000fe60000000200 */
[----:B------:R-:W2:Y:S01]  /*2930*/  MUFU.EX2 R48, R48 ;  /* 0x0000003000307308 */ /* 0x000ea20000000800 */
[----:B----4-:R-:W-:-:S02]  /*2940*/  FADD R9, R37, R20 ;  /* 0x0000001425097221 */ /* 0x010fc40000000000 */
[----:B-----5:R-:W-:Y:S02]  /*2950*/  FADD R8, R50, R5 ;  /* 0x0000000532087221 */ /* 0x020fe40000000000 */
[----:B------:R-:W-:-:S03]  /*2960*/  FMUL R5, R21, 1.4426950216293334961 ;  /* 0x3fb8aa3b15057820 */ /* 0x000fc60000400000 */
[----:B------:R-:W3:Y:S01]  /*2970*/  MUFU.EX2 R49, R49 ;  /* 0x0000003100317308 */ /* 0x000ee20000000800 */
[----:B------:R-:W-:Y:S01]  /*2980*/  FADD R12, R40, R9 ;  /* 0x00000009280c7221 */ /* 0x000fe20000000000 */
[----:B------:R-:W-:Y:S01]  /*2990*/  F2FP.PACK_AB R19, R66, R63 ;  /* 0x0000003f4213723e */ /* 0x000fe200000000ff */
[----:B0-----:R-:W-:Y:S01]  /*29a0*/  FADD R13, R39, R8 ;  /* 0x00000008270d7221 */ /* 0x001fe20000000000 */
[----:B------:R-:W-:Y:S04]  /*29b0*/  LDSM.16.M88.4 R20, [R112+0x880] ;  /* 0x000880007014783b */ /* 0x000fe80000000200 */
[----:B------:R-:W0:Y:S01]  /*29c0*/  MUFU.EX2 R4, R4 ;  /* 0x0000000400047308 */ /* 0x000e220000000800 */
[----:B------:R-:W-:Y:S02]  /*29d0*/  FADD R9, R41, R12 ;  /* 0x0000000c29097221 */ /* 0x000fe40000000000 */
[----:B-1----:R-:W-:-:S05]  /*29e0*/  FADD R13, R42, R13 ;  /* 0x0000000d2a0d7221 */ /* 0x002fca0000000000 */
[----:B------:R-:W1:Y:S01]  /*29f0*/  MUFU.EX2 R5, R5 ;  /* 0x0000000500057308 */ /* 0x000e620000000800 */
[----:B------:R-:W-:Y:S02]  /*2a00*/  FADD R8, R52, R9 ;  /* 0x0000000934087221 */ /* 0x000fe40000000000 */
[----:B--2---:R-:W-:Y:S01]  /*2a10*/  FADD R12, R48, R13 ;  /* 0x0000000d300c7221 */ /* 0x004fe20000000000 */
[----:B------:R-:W-:Y:S03]  /*2a20*/  HMMA.16816.F32 R24, R16, R6, R24 ;  /* 0x000000061018723c */ /* 0x000fe60000001818 */
[----:B---3--:R-:W-:-:S04]  /*2a30*/  FADD R9, R49, R12 ;  /* 0x0000000c31097221 */ /* 0x008fc80000000000 */
[----:B------:R-:W-:Y:S02]  /*2a40*/  FADD R7, R53, R8 ;  /* 0x0000000835077221 */ /* 0x000fe40000000000 */
[----:B0-----:R-:W-:Y:S02]  /*2a50*/  FADD R8, R4, R9 ;  /* 0x0000000904087221 */ /* 0x001fe40000000000 */
[----:B------:R-:W-:Y:S02]  /*2a60*/  FADD R6, R56, R7 ;  /* 0x0000000738067221 */ /* 0x000fe40000000000 */
[----:B-1----:R-:W-:Y:S02]  /*2a70*/  FADD R8, R5, R8 ;  /* 0x0000000805087221 */ /* 0x002fe40000000000 */
[----:B------:R-:W-:-:S03]  /*2a80*/  FADD R6, R61, R6 ;  /* 0x000000063d067221 */ /* 0x000fc60000000000 */
[----:B------:R-:W0:Y:S04]  /*2a90*/  SHFL.BFLY PT, R9, R8, 0x2, 0x1f ;  /* 0x0c401f0008097f89 */ /* 0x000e2800000e0000 */
[----:B------:R-:W1:Y:S01]  /*2aa0*/  SHFL.BFLY PT, R7, R6, 0x2, 0x1f ;  /* 0x0c401f0006077f89 */ /* 0x000e6200000e0000 */
[----:B------:R-:W-:Y:S01]  /*2ab0*/  HMMA.16816.F32 R32, R16, R10, R32 ;  /* 0x0000000a1020723c */ /* 0x000fe20000001820 */
[----:B------:R-:W-:Y:S02]  /*2ac0*/  F2FP.PACK_AB R36, R37, R36 ;  /* 0x000000242524723e */ /* 0x000fe400000000ff */
[----:B------:R-:W-:Y:S02]  /*2ad0*/  F2FP.PACK_AB R38, R41, R40 ;  /* 0x000000282926723e */ /* 0x000fe400000000ff */
[----:B------:R-:W-:-:S02]  /*2ae0*/  F2FP.PACK_AB R37, R50, R45 ;  /* 0x0000002d3225723e */ /* 0x000fc400000000ff */
[----:B------:R-:W-:Y:S01]  /*2af0*/  F2FP.PACK_AB R39, R42, R39 ;  /* 0x000000272a27723e */ /* 0x000fe200000000ff */
[----:B0-----:R-:W-:Y:S02]  /*2b00*/  FADD R9, R8, R9 ;  /* 0x0000000908097221 */ /* 0x001fe40000000000 */
[----:B-1----:R-:W-:-:S04]  /*2b10*/  FADD R7, R6, R7 ;  /* 0x0000000706077221 */ /* 0x002fc80000000000 */
[C---:B------:R-:W-:Y:S01]  /*2b20*/  HMMA.16816.F32 R24, R36.reuse, R28, R24 ;  /* 0x0000001c2418723c */ /* 0x040fe20000001818 */
[----:B------:R-:W0:Y:S04]  /*2b30*/  SHFL.BFLY PT, R6, R9, 0x1, 0x1f ;  /* 0x0c201f0009067f89 */ /* 0x000e2800000e0000 */
[----:B------:R-:W1:Y:S05]  /*2b40*/  SHFL.BFLY PT, R10, R7, 0x1, 0x1f ;  /* 0x0c201f00070a7f89 */ /* 0x000e6a00000e0000 */
[----:B------:R-:W-:Y:S01]  /*2b50*/  HMMA.16816.F32 R32, R36, R20, R32 ;  /* 0x000000142420723c */ /* 0x000fe20000001820 */
[----:B------:R-:W-:-:S04]  /*2b60*/  IADD3 R113, R113, 0x80, RZ ;  /* 0x0000008071717810 */ /* 0x000fc80007ffe0ff */
[----:B------:R-:W-:Y:S02]  /*2b70*/  ISETP.GE.AND P0, PT, R113, c[0x0][0x1d0], PT ;  /* 0x0000740071007a0c */ /* 0x000fe40003f06270 */
[----:B------:R-:W-:Y:S02]  /*2b80*/  F2FP.PACK_AB R12, R53, R52 ;  /* 0x00000034350c723e */ /* 0x000fe400000000ff */
[----:B------:R-:W-:Y:S02]  /*2b90*/  F2FP.PACK_AB R14, R61, R56 ;  /* 0x000000383d0e723e */ /* 0x000fe400000000ff */
[----:B------:R-:W-:Y:S02]  /*2ba0*/  F2FP.PACK_AB R13, R49, R48 ;  /* 0x00000030310d723e */ /* 0x000fe400000000ff */
[----:B------:R-:W-:Y:S02]  /*2bb0*/  F2FP.PACK_AB R15, R5, R4 ;  /* 0x00000004050f723e */ /* 0x000fe400000000ff */
[----:B------:R-:W-:Y:S01]  /*2bc0*/  MOV R4, 0x80 ;  /* 0x0000008000047802 */ /* 0x000fe20000000f00 */
[----:B0-----:R-:W-:-:S04]  /*2bd0*/  FADD R6, R9, R6 ;  /* 0x0000000609067221 */ /* 0x001fc80000000000 */
[----:B------:R-:W-:Y:S01]  /*2be0*/  HMMA.16816.F32 R28, R12, R30, R24 ;  /* 0x0000001e0c1c723c */ /* 0x000fe20000001818 */
[----:B-1----:R-:W-:Y:S01]  /*2bf0*/  FADD R10, R7, R10 ;  /* 0x0000000a070a7221 */ /* 0x002fe20000000000 */
[----:B------:R-:W-:Y:S01]  /*2c00*/  MOV R130, R127 ;  /* 0x0000007f00827202 */ /* 0x000fe20000000f00 */
[C---:B------:R-:W-:Y:S01]  /*2c10*/  IMAD R111, R4.reuse, c[0x0][0x1b4], R111 ;  /* 0x00006d00046f7a24 */ /* 0x040fe200078e026f */
[----:B------:R-:W-:Y:S01]  /*2c20*/  MOV R128, R57 ;  /* 0x0000003900807202 */ /* 0x000fe20000000f00 */
[----:B------:R-:W-:-:S03]  /*2c30*/  IMAD R121, R4, c[0x0][0x1a4], R121 ;  /* 0x0000690004797a24 */ /* 0x000fc600078e0279 */
[----:B------:R-:W-:Y:S01]  /*2c40*/  HMMA.16816.F32 R20, R12, R22, R32 ;  /* 0x000000160c14723c */ /* 0x000fe20000001820 */
[----:B------:R-:W-:Y:S02]  /*2c50*/  FFMA R114, R65, R114, R10 ;  /* 0x0000007241727223 */ /* 0x000fe4000000000a */
[----:B------:R-:W-:Y:S01]  /*2c60*/  FFMA R126, R55, R126, R6 ;  /* 0x0000007e377e7223 */ /* 0x000fe20000000006 */
[----:B------:R-:W-:Y:S01]  /*2c70*/  @P0 CALL.REL.NOINC `(.L_x_0) ;  /* 0x0000001000000944 */ /* 0x000fe20003c00000 */
[----:B------:R-:W-:Y:S05]  /*2c80*/  BRA `(.L_x_1) ;  /* 0xffffdd4000007947 */ /* 0x000fea000383ffff */
.L_x_0:
[--C-:B0-----:R-:W-:Y:S01]  /*2c90*/  SHF.R.S32.HI R2, RZ, 0x5, R0.reuse ;  /* 0x00000005ff027819 */ /* 0x101fe20000011400 */
[----:B------:R-:W-:Y:S01]  /*2ca0*/  BAR.SYNC.DEFER_BLOCKING 0x0 ;  /* 0x0000000000007b1d */ /* 0x000fe20000010000 */
[----:B------:R-:W-:Y:S01]  /*2cb0*/  LOP3.LUT R3, R116, 0x60, RZ, 0xc0, !PT ;  /* 0x0000006074037812 */ /* 0x000fe200078ec0ff */
[----:B------:R-:W-:Y:S01]  /*2cc0*/  IMAD R15, R106, c[0x0][0x1c0], RZ ;  /* 0x000070006a0f7a24 */ /* 0x000fe200078e02ff */
[----:B------:R-:W-:Y:S01]  /*2cd0*/  SGXT R2, R2, 0x1 ;  /* 0x000000010202781a */ /* 0x000fe20000000200 */
[----:B------:R-:W-:Y:S01]  /*2ce0*/  IMAD R17, R107, c[0x0][0x1c4], RZ ;  /* 0x000071006b117a24 */ /* 0x000fe200078e02ff */
[----:B------:R-:W-:Y:S01]  /*2cf0*/  LOP3.LUT R3, R3, 0x1c, R0, 0xf8, !PT ;  /* 0x0000001c03037812 */ /* 0x000fe200078ef800 */
[----:B------:R-:W-:Y:S01]  /*2d00*/  IMAD R108, R108, c[0x0][0x1c8], RZ ;  /* 0x000072006c6c7a24 */ /* 0x000fe200078e02ff */
[----:B------:R-:W-:-:S02]  /*2d10*/  FSETP.GT.AND P0, PT, |R114|, 8.50705917302346158658e+37, PT ;  /* 0x7e8000007200780b */ /* 0x000fc40003f04200 */
[----:B------:R-:W-:Y:S01]  /*2d20*/  LOP3.LUT R18, R3, 0x240, R2, 0x78, !PT ;  /* 0x0000024003127812 */ /* 0x000fe200078e7802 */
[----:B------:R-:W-:Y:S01]  /*2d30*/  FMUL R2, R114, 8388608 ;  /* 0x4b00000072027820 */ /* 0x000fe20000400000 */
[----:B------:R-:W-:Y:S02]  /*2d40*/  FSETP.GT.AND P6, PT, |R126|, 8.50705917302346158658e+37, PT ;  /* 0x7e8000007e00780b */ /* 0x000fe40003fc4200 */
[C---:B------:R-:W-:Y:S02]  /*2d50*/  FSETP.GEU.AND P3, PT, R114.reuse, 1.175494350822287508e-38, PT ;  /* 0x008000007200780b */ /* 0x040fe40003f6e000 */
[----:B------:R-:W-:Y:S02]  /*2d60*/  FSETP.GEU.AND P4, PT, |R114|, 1.175494350822287508e-38, PT ;  /* 0x008000007200780b */ /* 0x000fe40003f8e200 */
[----:B------:R-:W-:Y:S02]  /*2d70*/  FSETP.GEU.AND P5, PT, |R126|, 1.175494350822287508e-38, PT ;  /* 0x008000007e00780b */ /* 0x000fe40003fae200 */
[----:B------:R-:W-:Y:S01]  /*2d80*/  FSEL R25, R2, R114, !P3 ;  /* 0x0000007202197208 */ /* 0x000fe20005800000 */
[C---:B------:R-:W-:Y:S01]  /*2d90*/  FMUL R2, R126.reuse, 8388608 ;  /* 0x4b0000007e027820 */ /* 0x040fe20000400000 */
[----:B------:R-:W-:Y:S01]  /*2da0*/  FSETP.GEU.AND P2, PT, R126, 1.175494350822287508e-38, PT ;  /* 0x008000007e00780b */ /* 0x000fe20003f4e000 */
[----:B------:R-:W-:Y:S01]  /*2db0*/  @P0 FMUL R114, R114, 0.25 ;  /* 0x3e80000072720820 */ /* 0x000fe20000400000 */
[----:B------:R-:W-:Y:S01]  /*2dc0*/  SHF.L.U32 R4, R15, 0x1, RZ ;  /* 0x000000010f047819 */ /* 0x000fe200000006ff */
[----:B------:R-:W-:Y:S01]  /*2dd0*/  @P0 FMUL R21, R21, 0.25 ;  /* 0x3e80000015150820 */ /* 0x000fe20000400000 */
[----:B------:R-:W-:Y:S01]  /*2de0*/  FSEL R27, R2, R126, !P2 ;  /* 0x0000007e021b7208 */ /* 0x000fe20005000000 */
[----:B------:R-:W-:Y:S01]  /*2df0*/  @P6 FMUL R126, R126, 0.25 ;  /* 0x3e8000007e7e6820 */ /* 0x000fe20000400000 */
[----:B------:R-:W-:Y:S01]  /*2e00*/  IADD3 R2, R25, -0x3f3504f3, RZ ;  /* 0xc0cafb0d19027810 */ /* 0x000fe20007ffe0ff */
[----:B------:R-:W-:Y:S01]  /*2e10*/  @!P4 FMUL R114, R114, 16777216 ;  /* 0x4b8000007272c820 */ /* 0x000fe20000400000 */
[----:B------:R-:W-:Y:S01]  /*2e20*/  SHF.L.U32 R5, R17, 0x1, RZ ;  /* 0x0000000111057819 */ /* 0x000fe200000006ff */
[----:B------:R-:W-:Y:S01]  /*2e30*/  @!P5 FMUL R126, R126, 16777216 ;  /* 0x4b8000007e7ed820 */ /* 0x000fe20000400000 */
[----:B------:R-:W-:Y:S01]  /*2e40*/  LOP3.LUT R2, R2, 0xff800000, RZ, 0xc0, !PT ;  /* 0xff80000002027812 */ /* 0x000fe200078ec0ff */
[----:B------:R-:W0:Y:S01]  /*2e50*/  MUFU.RCP R3, R114 ;  /* 0x0000007200037308 */ /* 0x000e220000001000 */
[----:B------:R-:W-:Y:S01]  /*2e60*/  @P0 FMUL R20, R20, 0.25 ;  /* 0x3e80000014140820 */ /* 0x000fe20000400000 */
[----:B------:R-:W-:Y:S01]  /*2e70*/  LOP3.LUT R116, R116, 0x300, RZ, 0xc0, !PT ;  /* 0x0000030074747812 */ /* 0x000fe200078ec0ff */
[----:B------:R-:W-:Y:S01]  /*2e80*/  @P0 FMUL R29, R29, 0.25 ;  /* 0x3e8000001d1d0820 */ /* 0x000fe20000400000 */
[----:B------:R-:W-:Y:S01]  /*2e90*/  SHF.L.U32 R19, R0, 0x2, RZ ;  /* 0x0000000200137819 */ /* 0x000fe200000006ff */
[----:B------:R-:W-:Y:S01]  /*2ea0*/  @P0 FMUL R28, R28, 0.25 ;  /* 0x3e8000001c1c0820 */ /* 0x000fe20000400000 */
[----:B------:R-:W-:Y:S01]  /*2eb0*/  IADD3 R24, P0, P1, R5, c[0x0][0x178], R4 ;  /* 0x00005e0005187a10 */ /* 0x000fe2000791e004 */
[----:B------:R-:W-:Y:S01]  /*2ec0*/  @P6 FMUL R23, R23, 0.25 ;  /* 0x3e80000017176820 */ /* 0x000fe20000400000 */
[----:B------:R-:W1:Y:S01]  /*2ed0*/  MUFU.RCP R7, R126 ;  /* 0x0000007e00077308 */ /* 0x000e620000001000 */
[----:B------:R-:W-:Y:S01]  /*2ee0*/  @P6 FMUL R22, R22, 0.25 ;  /* 0x3e80000016166820 */ /* 0x000fe20000400000 */
[----:B------:R-:W-:Y:S01]  /*2ef0*/  SHF.R.U32.HI R109, RZ, 0x1, R109 ;  /* 0x00000001ff6d7819 */ /* 0x000fe2000001166d */
[----:B------:R-:W-:Y:S01]  /*2f00*/  @P6 FMUL R31, R31, 0.25 ;  /* 0x3e8000001f1f6820 */ /* 0x000fe20000400000 */
[----:B------:R-:W-:Y:S01]  /*2f10*/  LOP3.LUT R116, R116, 0xfc, R19, 0xf8, !PT ;  /* 0x000000fc74747812 */ /* 0x000fe200078ef813 */
[----:B------:R-:W-:Y:S01]  /*2f20*/  @P6 FMUL R30, R30, 0.25 ;  /* 0x3e8000001e1e6820 */ /* 0x000fe20000400000 */
[----:B------:R-:W-:Y:S01]  /*2f30*/  LOP3.LUT R110, R110, 0x78, RZ, 0xc0, !PT ;  /* 0x000000786e6e7812 */ /* 0x000fe200078ec0ff */
[----:B------:R-:W-:Y:S01]  /*2f40*/  @!P4 FMUL R21, R21, 16777216 ;  /* 0x4b8000001515c820 */ /* 0x000fe20000400000 */
[----:B------:R-:W-:Y:S01]  /*2f50*/  LOP3.LUT R109, R116, R109, RZ, 0x3c, !PT ;  /* 0x0000006d746d7212 */ /* 0x000fe200078e3cff */
[----:B------:R-:W-:Y:S01]  /*2f60*/  @!P4 FMUL R20, R20, 16777216 ;  /* 0x4b8000001414c820 */ /* 0x000fe20000400000 */
[----:B------:R-:W-:Y:S01]  /*2f70*/  LOP3.LUT R115, R115, 0x38, RZ, 0xc0, !PT ;  /* 0x0000003873737812 */ /* 0x000fe200078ec0ff */
[----:B------:R-:W-:Y:S01]  /*2f80*/  @!P4 FMUL R29, R29, 16777216 ;  /* 0x4b8000001d1dc820 */ /* 0x000fe20000400000 */
[----:B------:R-:W-:Y:S01]  /*2f90*/  LOP3.LUT R19, R19, 0x40, RZ, 0xc0, !PT ;  /* 0x0000004013137812 */ /* 0x000fe200078ec0ff */
[----:B------:R-:W-:Y:S01]  /*2fa0*/  @!P4 FMUL R28, R28, 16777216 ;  /* 0x4b8000001c1cc820 */ /* 0x000fe20000400000 */
[----:B------:R-:W-:Y:S01]  /*2fb0*/  ISETP.GE.U32.AND P4, PT, R27, 0x7f800000, PT ;  /* 0x7f8000001b00780c */ /* 0x000fe20003f86070 */
[----:B------:R-:W-:-:S02]  /*2fc0*/  @!P5 FMUL R23, R23, 16777216 ;  /* 0x4b8000001717d820 */ /* 0x000fc40000400000 */
[----:B------:R-:W-:Y:S02]  /*2fd0*/  @!P5 FMUL R22, R22, 16777216 ;  /* 0x4b8000001616d820 */ /* 0x000fe40000400000 */
[----:B------:R-:W-:Y:S02]  /*2fe0*/  @!P5 FMUL R31, R31, 16777216 ;  /* 0x4b8000001f1fd820 */ /* 0x000fe40000400000 */
[----:B------:R-:W-:Y:S01]  /*2ff0*/  @!P5 FMUL R30, R30, 16777216 ;  /* 0x4b8000001e1ed820 */ /* 0x000fe20000400000 */
[----:B------:R-:W-:Y:S01]  /*3000*/  ISETP.GE.U32.AND P5, PT, R25, 0x7f800000, PT ;  /* 0x7f8000001900780c */ /* 0x000fe20003fa6070 */
[C---:B0-----:R-:W-:Y:S01]  /*3010*/  FMUL R11, R3.reuse, R21 ;  /* 0x00000015030b7220 */ /* 0x041fe20000400000 */
[----:B------:R-:W-:Y:S01]  /*3020*/  MOV R21, 0x3dc6b27f ;  /* 0x3dc6b27f00157802 */ /* 0x000fe20000000f00 */
[C---:B------:R-:W-:Y:S02]  /*3030*/  FMUL R12, R3.reuse, R20 ;  /* 0x00000014030c7220 */ /* 0x040fe40000400000 */
[----:B------:R-:W-:-:S02]  /*3040*/  FMUL R16, R3, R29 ;  /* 0x0000001d03107220 */ /* 0x000fc40000400000 */
[----:B------:R-:W-:Y:S01]  /*3050*/  FMUL R13, R3, R28 ;  /* 0x0000001c030d7220 */ /* 0x000fe20000400000 */
[----:B------:R-:W-:Y:S01]  /*3060*/  IADD3 R3, R27, -0x3f3504f3, RZ ;  /* 0xc0cafb0d1b037810 */ /* 0x000fe20007ffe0ff */
[----:B-1----:R-:W-:Y:S01]  /*3070*/  FMUL R9, R7, R23 ;  /* 0x0000001707097220 */ /* 0x002fe20000400000 */
[----:B------:R-:W-:Y:S01]  /*3080*/  F2FP.PACK_AB R11, R11, R16 ;  /* 0x000000100b0b723e */ /* 0x000fe200000000ff */
[C---:B------:R-:W-:Y:S01]  /*3090*/  FMUL R10, R7.reuse, R22 ;  /* 0x00000016070a7220 */ /* 0x040fe20000400000 */
[----:B------:R-:W-:Y:S01]  /*30a0*/  F2FP.PACK_AB R12, R12, R13 ;  /* 0x0000000d0c0c723e */ /* 0x000fe200000000ff */
[----:B------:R-:W-:Y:S01]  /*30b0*/  FMUL R14, R7, R31 ;  /* 0x0000001f070e7220 */ /* 0x000fe20000400000 */
[----:B------:R-:W-:Y:S01]  /*30c0*/  LOP3.LUT R6, R3, 0xff800000, RZ, 0xc0, !PT ;  /* 0xff80000003067812 */ /* 0x000fe200078ec0ff */
[----:B------:R-:W-:Y:S01]  /*30d0*/  FMUL R7, R7, R30 ;  /* 0x0000001e07077220 */ /* 0x000fe20000400000 */
[----:B------:R-:W-:Y:S01]  /*30e0*/  LOP3.LUT R16, R18, 0x20, RZ, 0x3c, !PT ;  /* 0x0000002012107812 */ /* 0x000fe200078e3cff */
[----:B------:R-:W-:Y:S01]  /*30f0*/  STS [R18], R12 ;  /* 0x0000000c12007388 */ /* 0x000fe20000000800 */
[----:B------:R-:W-:Y:S01]  /*3100*/  F2FP.PACK_AB R14, R9, R14 ;  /* 0x0000000e090e723e */ /* 0x000fe200000000ff */
[----:B------:R-:W-:Y:S01]  /*3110*/  IMAD.HI R15, R15, 0x2, RZ ;  /* 0x000000020f0f7827 */ /* 0x000fe200078e02ff */
[----:B------:R-:W-:Y:S01]  /*3120*/  F2FP.PACK_AB R13, R10, R7 ;  /* 0x000000070a0d723e */ /* 0x000fe200000000ff */
[----:B------:R-:W-:Y:S01]  /*3130*/  STS [R18+0x80], R11 ;  /* 0x0000800b12007388 */ /* 0x000fe20000000800 */
[----:B------:R-:W-:Y:S01]  /*3140*/  IADD3 R3, R25, -R2, RZ ;  /* 0x8000000219037210 */ /* 0x000fe20007ffe0ff */
[----:B------:R-:W-:Y:S01]  /*3150*/  IMAD.HI R10, R17, 0x2, RZ ;  /* 0x00000002110a7827 */ /* 0x000fe200078e02ff */
[----:B------:R-:W-:Y:S01]  /*3160*/  IADD3 R5, R27, -R6, RZ ;  /* 0x800000061b057210 */ /* 0x000fe20007ffe0ff */
[----:B------:R-:W-:Y:S02]  /*3170*/  STS [R16+0x100], R13 ;  /* 0x0001000d10007388 */ /* 0x000fe40000000800 */
[----:B------:R-:W-:Y:S01]  /*3180*/  FADD R4, R3, -1 ;  /* 0xbf80000003047421 */ /* 0x000fe20000000000 */
[----:B------:R-:W-:Y:S01]  /*3190*/  IADD3.X R10, R10, c[0x0][0x17c], R15, P0, P1 ;  /* 0x00005f000a0a7a10 */ /* 0x000fe200007e240f */
[----:B------:R-:W-:Y:S01]  /*31a0*/  STS [R16+0x180], R14 ;  /* 0x0001800e10007388 */ /* 0x000fe20000000800 */
[----:B------:R-:W-:-:S03]  /*31b0*/  FADD R8, R5, -1 ;  /* 0xbf80000005087421 */ /* 0x000fc60000000000 */
[----:B------:R-:W-:Y:S01]  /*31c0*/  BAR.SYNC.DEFER_BLOCKING 0x0 ;  /* 0x0000000000007b1d */ /* 0x000fe20000010000 */
[-C--:B------:R-:W-:Y:S01]  /*31d0*/  FFMA.FTZ R3, R4, R21.reuse, -0.16845393180847167969 ;  /* 0xbe2c7f3004037423 */ /* 0x080fe20000010015 */
[----:B------:R-:W-:Y:S01]  /*31e0*/  FSETP.NEU.AND P0, PT, R25, RZ, PT ;  /* 0x000000ff1900720b */ /* 0x000fe20003f0d000 */
[----:B------:R-:W-:Y:S01]  /*31f0*/  FFMA.FTZ R5, R8, R21, -0.16845393180847167969 ;  /* 0xbe2c7f3008057423 */ /* 0x000fe20000010015 */
[----:B------:R-:W-:Y:S01]  /*3200*/  FSETP.NEU.AND P1, PT, R27, RZ, PT ;  /* 0x000000ff1b00720b */ /* 0x000fe20003f2d000 */
[----:B------:R-:W-:Y:S02]  /*3210*/  FFMA.FTZ R3, R4, R3, 0.1716887056827545166 ;  /* 0x3e2fcf2a04037423 */ /* 0x000fe40000010003 */
[----:B------:R-:W-:Y:S02]  /*3220*/  FFMA.FTZ R5, R8, R5, 0.1716887056827545166 ;  /* 0x3e2fcf2a08057423 */ /* 0x000fe40000010005 */
[----:B------:R-:W-:Y:S02]  /*3230*/  FFMA.FTZ R3, R4, R3, -0.17900948226451873779 ;  /* 0xbe374e4304037423 */ /* 0x000fe40000010003 */
[----:B------:R-:W-:-:S02]  /*3240*/  FFMA.FTZ R5, R8, R5, -0.17900948226451873779 ;  /* 0xbe374e4308057423 */ /* 0x000fc40000010005 */
[----:B------:R-:W-:Y:S02]  /*3250*/  FFMA.FTZ R3, R4, R3, 0.20512372255325317383 ;  /* 0x3e520bf404037423 */ /* 0x000fe40000010003 */
[----:B------:R-:W-:Y:S02]  /*3260*/  FFMA.FTZ R7, R8, R5, 0.20512372255325317383 ;  /* 0x3e520bf408077423 */ /* 0x000fe40000010005 */
[----:B------:R-:W-:Y:S02]  /*3270*/  FFMA.FTZ R5, R4, R3, -0.24046532809734344482 ;  /* 0xbe763c8b04057423 */ /* 0x000fe40000010003 */
[----:B------:R-:W-:Y:S01]  /*3280*/  FFMA.FTZ R7, R8, R7, -0.24046532809734344482 ;  /* 0xbe763c8b08077423 */ /* 0x000fe20000010007 */
[----:B------:R0:W1:Y:S01]  /*3290*/  I2F R3, R2 ;  /* 0x0000000200037306 */ /* 0x0000620000201400 */
[----:B------:R-:W-:Y:S02]  /*32a0*/  FFMA.FTZ R5, R4, R5, 0.28857114911079406738 ;  /* 0x3e93bf9904057423 */ /* 0x000fe40000010005 */
[----:B------:R-:W-:Y:S01]  /*32b0*/  FFMA.FTZ R7, R8, R7, 0.28857114911079406738 ;  /* 0x3e93bf9908077423 */ /* 0x000fe20000010007 */
[----:B------:R-:W2:Y:S01]  /*32c0*/  LDS R109, [R109] ;  /* 0x000000006d6d7984 */ /* 0x000ea20000000800 */
[----:B------:R-:W-:-:S02]  /*32d0*/  FFMA.FTZ R5, R4, R5, -0.36067417263984680176 ;  /* 0xbeb8aa4904057423 */ /* 0x000fc40000010005 */
[----:B------:R-:W-:Y:S02]  /*32e0*/  FFMA.FTZ R9, R8, R7, -0.36067417263984680176 ;  /* 0xbeb8aa4908097423 */ /* 0x000fe40000010007 */
[----:B------:R-:W-:Y:S01]  /*32f0*/  FFMA.FTZ R5, R4, R5, 0.48089820146560668945 ;  /* 0x3ef6384a04057423 */ /* 0x000fe20000010005 */
[----:B------:R3:W4:Y:S01]  /*3300*/  I2F R7, R6 ;  /* 0x0000000600077306 */ /* 0x0007220000201400 */
[----:B------:R-:W-:Y:S01]  /*3310*/  FFMA.FTZ R9, R8, R9, 0.48089820146560668945 ;  /* 0x3ef6384a08097423 */ /* 0x000fe20000010009 */
[----:B0-----:R-:W-:Y:S01]  /*3320*/  FSEL R2, RZ, -23, P3 ;  /* 0xc1b80000ff027808 */ /* 0x001fe20001800000 */
[----:B------:R-:W-:Y:S02]  /*3330*/  FFMA.FTZ R5, R4, R5, -0.72134751081466674805 ;  /* 0xbf38aa3b04057423 */ /* 0x000fe40000010005 */
[----:B------:R-:W-:Y:S02]  /*3340*/  FFMA.FTZ R9, R8, R9, -0.72134751081466674805 ;  /* 0xbf38aa3b08097423 */ /* 0x000fe40000010009 */
[----:B------:R-:W-:-:S02]  /*3350*/  FMUL R5, R4, R5 ;  /* 0x0000000504057220 */ /* 0x000fc40000400000 */
[----:B------:R-:W-:Y:S01]  /*3360*/  FMUL R9, R8, R9 ;  /* 0x0000000908097220 */ /* 0x000fe20000400000 */
[----:B---3--:R-:W-:Y:S01]  /*3370*/  FSEL R6, RZ, -23, P2 ;  /* 0xc1b80000ff067808 */ /* 0x008fe20001000000 */
[----:B------:R-:W-:Y:S01]  /*3380*/  FMUL R5, R4, R5 ;  /* 0x0000000504057220 */ /* 0x000fe20000400000 */
[----:B------:R-:W-:Y:S01]  /*3390*/  LOP3.LUT P2, RZ, R0, 0xe0, RZ, 0xc0, !PT ;  /* 0x000000e000ff7812 */ /* 0x000fe2000784c0ff */
[----:B-1----:R-:W-:Y:S01]  /*33a0*/  FFMA.FTZ R2, R3, 1.1920928955078125e-07, R2 ;  /* 0x3400000003027823 */ /* 0x002fe20000010002 */
[----:B------:R-:W-:Y:S01]  /*33b0*/  @P5 MOV R3, 0x7f800000 ;  /* 0x7f80000000035802 */ /* 0x000fe20000000f00 */
[----:B------:R-:W-:Y:S01]  /*33c0*/  FFMA.FTZ R5, R4, 1.4426950216293334961, R5 ;  /* 0x3fb8aa3b04057823 */ /* 0x000fe20000010005 */
[----:B------:R-:W-:Y:S01]  /*33d0*/  SHF.R.U32.HI R0, RZ, 0x1, R0 ;  /* 0x00000001ff007819 */ /* 0x000fe20000011600 */
[----:B------:R-:W-:Y:S02]  /*33e0*/  FMUL R9, R8, R9 ;  /* 0x0000000908097220 */ /* 0x000fe40000400000 */
[----:B----4-:R-:W-:Y:S01]  /*33f0*/  FFMA.FTZ R6, R7, 1.1920928955078125e-07, R6 ;  /* 0x3400000007067823 */ /* 0x010fe20000010006 */
[----:B------:R-:W-:Y:S01]  /*3400*/  MOV R7, c[0x0][0x1c8] ;  /* 0x0000720000077a02 */ /* 0x000fe20000000f00 */
[----:B------:R-:W-:Y:S01]  /*3410*/  FADD R5, R2, R5 ;  /* 0x0000000502057221 */ /* 0x000fe20000000000 */
[----:B------:R-:W-:Y:S01]  /*3420*/  @P4 MOV R2, 0x7f800000 ;  /* 0x7f80000000024802 */ /* 0x000fe20000000f00 */
[----:B------:R-:W-:Y:S01]  /*3430*/  FFMA.FTZ R9, R8, 1.4426950216293334961, R9 ;  /* 0x3fb8aa3b08097823 */ /* 0x000fe20000010009 */
[----:B------:R-:W-:Y:S01]  /*3440*/  LEA R7, R7, R108, 0x3 ;  /* 0x0000006c07077211 */ /* 0x000fe200078e18ff */
[----:B------:R-:W-:Y:S01]  /*3450*/  @P5 FFMA.FTZ R5, R25, R3, +INF ;  /* 0x7f80000019055423 */ /* 0x000fe20000010003 */
[----:B------:R-:W-:Y:S01]  /*3460*/  LOP3.LUT R8, R0, 0x4, RZ, 0xc0, !PT ;  /* 0x0000000400087812 */ /* 0x000fe200078ec0ff */
[----:B------:R-:W-:-:S02]  /*3470*/  FADD R6, R6, R9 ;  /* 0x0000000906067221 */ /* 0x000fc40000000000 */
[----:B------:R-:W-:Y:S01]  /*3480*/  @P4 FFMA.FTZ R6, R27, R2, +INF ;  /* 0x7f8000001b064423 */ /* 0x000fe20000010002 */
[----:B------:R-:W-:Y:S02]  /*3490*/  FSEL R0, R5, -INF , P0 ;  /* 0xff80000005007808 */ /* 0x000fe40000000000 */
[-C--:B------:R-:W-:Y:S02]  /*34a0*/  LEA R2, P3, R108, R24.reuse, 0x1 ;  /* 0x000000186c027211 */ /* 0x080fe400078608ff */
[C---:B------:R-:W-:Y:S01]  /*34b0*/  LEA R4, P4, R7.reuse, R24, 0x1 ;  /* 0x0000001807047211 */ /* 0x040fe200078808ff */
[----:B------:R-:W-:Y:S01]  /*34c0*/  FFMA R56, R0, 0.69314718246459960938, R127 ;  /* 0x3f31721800387823 */ /* 0x000fe2000000007f */
[-C--:B------:R-:W-:Y:S02]  /*34d0*/  LEA.HI.X.SX32 R3, R108, R10.reuse, 0x1, P3 ;  /* 0x0000000a6c037211 */ /* 0x080fe400018f0eff */
[----:B------:R-:W-:Y:S02]  /*34e0*/  LEA.HI.X.SX32 R5, R7, R10, 0x1, P4 ;  /* 0x0000000a07057211 */ /* 0x000fe400020f0eff */
[----:B--2---:R-:W-:Y:S01]  /*34f0*/  PRMT R0, R109, 0x7632, R0 ;  /* 0x000076326d007816 */ /* 0x004fe20000000000 */
[----:B------:R0:W-:Y:S01]  /*3500*/  STG.E.U16 [R2.64], R109 ;  /* 0x0000006d02007986 */ /* 0x0001e2000c101504 */
[----:B------:R-:W-:-:S02]  /*3510*/  FSEL R6, R6, -INF , P1 ;  /* 0xff80000006067808 */ /* 0x000fc40000800000 */
[----:B------:R-:W-:Y:S01]  /*3520*/  IADD3 R8, R19, R115, R8 ;  /* 0x0000007313087210 */ /* 0x000fe20007ffe008 */
[----:B------:R0:W-:Y:S02]  /*3530*/  STG.E.U16 [R4.64], R0 ;  /* 0x0000000004007986 */ /* 0x0001e4000c101504 */
[----:B------:R-:W-:Y:S02]  /*3540*/  FFMA R57, R6, 0.69314718246459960938, R57 ;  /* 0x3f31721806397823 */ /* 0x000fe40000000039 */
[----:B------:R-:W-:Y:S06]  /*3550*/  BAR.SYNC.DEFER_BLOCKING 0x0 ;  /* 0x0000000000007b1d */ /* 0x000fec0000010000 */
[----:B------:R0:W-:Y:S04]  /*3560*/  STS.64 [R110], R56 ;  /* 0x000000386e007388 */ /* 0x0001e80000000a00 */
[----:B------:R-:W-:Y:S06]  /*3570*/  BAR.SYNC.DEFER_BLOCKING 0x0 ;  /* 0x0000000000007b1d */ /* 0x000fec0000010000 */
[----:B------:R-:W-:Y:S05]  /*3580*/  @P2 EXIT ;  /* 0x000000000000294d */ /* 0x000fea0003800000 */
[----:B0-----:R-:W0:Y:S01]  /*3590*/  LDS R5, [R8] ;  /* 0x0000000008057984 */ /* 0x001e220000000800 */
[----:B------:R-:W-:Y:S01]  /*35a0*/  IMAD R106, R106, c[0x0][0x1cc], RZ ;  /* 0x000073006a6a7a24 */ /* 0x000fe200078e02ff */
[C---:B------:R-:W-:Y:S01]  /*35b0*/  SHF.L.U32 R3, R107.reuse, 0x2, RZ ;  /* 0x000000026b037819 */ /* 0x040fe200000006ff */
[----:B------:R-:W-:-:S03]  /*35c0*/  IMAD.HI R107, R107, 0x4, RZ ;  /* 0x000000046b6b7827 */ /* 0x000fc600078e02ff */
[C---:B------:R-:W-:Y:S01]  /*35d0*/  SHF.L.U32 R2, R106.reuse, 0x2, RZ ;  /* 0x000000026a027819 */ /* 0x040fe200000006ff */
[----:B------:R-:W-:-:S03]  /*35e0*/  IMAD.HI R106, R106, 0x4, RZ ;  /* 0x000000046a6a7827 */ /* 0x000fc600078e02ff */
[----:B------:R-:W-:-:S04]  /*35f0*/  IADD3 R2, P0, P1, R3, c[0x0][0x180], R2 ;  /* 0x0000600003027a10 */ /* 0x000fc8000791e002 */
[----:B------:R-:W-:-:S05]  /*3600*/  IADD3.X R3, R107, c[0x0][0x184], R106, P0, P1 ;  /* 0x000061006b037a10 */ /* 0x000fca00007e246a */
[----:B0-----:R-:W-:Y:S01]  /*3610*/  STG.E [R2.64], R5 ;  /* 0x0000000502007986 */ /* 0x001fe2000c101904 */
[----:B------:R-:W-:Y:S05]  /*3620*/  EXIT ;  /* 0x000000000000794d */ /* 0x000fea0003800000 */
.L_x_2:
[----:B------:R-:W-:-:S00]  /*3630*/  BRA `(.L_x_2) ;  /* 0xfffffff000007947 */ /* 0x000fc0000383ffff */
[----:B------:R-:W-:-:S00]  /*3640*/  NOP ;  /* 0x0000000000007918 */ /* 0x000fc00000000000 */
        /* <DEDUP_REMOVED lines=11> */
.L_x_3:


//--------------------- .nv.global.init           --------------------------
	.section	.nv.global.init,"aw",@progbits
.nv.global.init:
	.type		_$_str,@object
	.size		_$_str,(.L_0 - _$_str)
_$_str:
        /*0000*/ 	.byte	0x5f, 0x5f, 0x43, 0x55, 0x44, 0x41, 0x5f, 0x46, 0x54, 0x5a, 0x00
.L_0:


//--------------------- .nv.shared.attn_fwd       --------------------------
	.section	.nv.shared.attn_fwd,"aw",@nobits
	.sectionflags	@""
	.align	16
